//
// Generated by NVIDIA NVVM Compiler
//
// Compiler Build ID: CL-36424714
// Cuda compilation tools, release 13.0, V13.0.88
// Based on NVVM 20.0.0
//

.version 9.0
.target sm_100
.address_size 64

	// .globl	_Z16randomWalkKernelPiS_ii
.global .align 4 .b8 precalc_xorwow_matrix[102400];
.global .align 4 .b8 precalc_xorwow_offset_matrix[102400];
.global .align 4 .b8 mrg32k3aM1[2304];
.global .align 4 .b8 mrg32k3aM2[2304];
.global .align 4 .b8 mrg32k3aM1SubSeq[2016];
.global .align 4 .b8 mrg32k3aM2SubSeq[2016];
.global .align 4 .b8 mrg32k3aM1Seq[2304];
.global .align 4 .b8 mrg32k3aM2Seq[2304];
.const .align 8 .b8 __cr_lgamma_table[72];

.visible .entry _Z16randomWalkKernelPiS_ii(
	.param .u64 .ptr .align 1 _Z16randomWalkKernelPiS_ii_param_0,
	.param .u64 .ptr .align 1 _Z16randomWalkKernelPiS_ii_param_1,
	.param .u32 _Z16randomWalkKernelPiS_ii_param_2,
	.param .u32 _Z16randomWalkKernelPiS_ii_param_3
)
{
	.local .align 8 .b8 	__local_depot0[48];
	.reg .b64 	%SP;
	.reg .b64 	%SPL;
	.reg .pred 	%p<84>;
	.reg .b32 	%r<1363>;
	.reg .b32 	%f<11>;
	.reg .b64 	%rd<31>;

	mov.u64 	%SPL, __local_depot0;
	ld.param.u64 	%rd11, [_Z16randomWalkKernelPiS_ii_param_1];
	ld.param.u32 	%r623, [_Z16randomWalkKernelPiS_ii_param_2];
	add.u64 	%rd1, %SPL, 0;
	mov.u32 	%r624, %ctaid.x;
	mov.u32 	%r625, %ntid.x;
	mov.u32 	%r626, %tid.x;
	mad.lo.s32 	%r627, %r624, %r625, %r626;
	cvt.s64.s32 	%rd2, %r627;
	xor.b32  	%r628, %r627, -1429050551;
	mul.lo.s32 	%r1, %r628, 1099087573;
	setp.gt.s32 	%p1, %r627, -1;
	selp.b32 	%r2, -644748465, -1947113066, %p1;
	add.s32 	%r629, %r2, %r1;
	add.s32 	%r1342, %r629, 6615241;
	add.s32 	%r1053, %r1, 123456789;
	st.local.v2.u32 	[%rd1], {%r1342, %r1053};
	xor.b32  	%r1052, %r1, 362436069;
	add.s32 	%r1051, %r2, 521288629;
	st.local.v2.u32 	[%rd1+8], {%r1052, %r1051};
	xor.b32  	%r1050, %r2, 88675123;
	add.s32 	%r1049, %r1, 5783321;
	st.local.v2.u32 	[%rd1+16], {%r1050, %r1049};
	setp.eq.s32 	%p2, %r627, 0;
	@%p2 bra 	$L__BB0_115;
	mov.b32 	%r1036, 0;
	mov.u64 	%rd30, %rd2;
$L__BB0_2:
	mov.u64 	%rd3, %rd30;
	and.b64  	%rd4, %rd3, 3;
	setp.eq.s64 	%p3, %rd4, 0;
	@%p3 bra 	$L__BB0_114;
	mul.wide.u32 	%rd13, %r1036, 3200;
	mov.u64 	%rd14, precalc_xorwow_matrix;
	add.s64 	%rd5, %rd14, %rd13;
	mov.b32 	%r1049, 0;
	mov.u32 	%r1050, %r1049;
	mov.u32 	%r1051, %r1049;
	mov.u32 	%r1052, %r1049;
	mov.u32 	%r1053, %r1049;
	mov.u32 	%r1042, %r1049;
$L__BB0_4:
	mul.wide.u32 	%rd15, %r1042, 4;
	add.s64 	%rd16, %rd1, %rd15;
	ld.local.u32 	%r21, [%rd16+4];
	shl.b32 	%r22, %r1042, 5;
	mov.b32 	%r1048, 0;
$L__BB0_5:
	.pragma "nounroll";
	shr.u32 	%r633, %r21, %r1048;
	and.b32  	%r634, %r633, 1;
	setp.eq.b32 	%p4, %r634, 1;
	not.pred 	%p5, %p4;
	add.s32 	%r635, %r22, %r1048;
	mul.lo.s32 	%r636, %r635, 5;
	mul.wide.u32 	%rd17, %r636, 4;
	add.s64 	%rd6, %rd5, %rd17;
	@%p5 bra 	$L__BB0_7;
	ld.global.u32 	%r637, [%rd6];
	xor.b32  	%r1053, %r1053, %r637;
	ld.global.u32 	%r638, [%rd6+4];
	xor.b32  	%r1052, %r1052, %r638;
	ld.global.u32 	%r639, [%rd6+8];
	xor.b32  	%r1051, %r1051, %r639;
	ld.global.u32 	%r640, [%rd6+12];
	xor.b32  	%r1050, %r1050, %r640;
	ld.global.u32 	%r641, [%rd6+16];
	xor.b32  	%r1049, %r1049, %r641;
$L__BB0_7:
	and.b32  	%r643, %r633, 2;
	setp.eq.s32 	%p6, %r643, 0;
	@%p6 bra 	$L__BB0_9;
	ld.global.u32 	%r644, [%rd6+20];
	xor.b32  	%r1053, %r1053, %r644;
	ld.global.u32 	%r645, [%rd6+24];
	xor.b32  	%r1052, %r1052, %r645;
	ld.global.u32 	%r646, [%rd6+28];
	xor.b32  	%r1051, %r1051, %r646;
	ld.global.u32 	%r647, [%rd6+32];
	xor.b32  	%r1050, %r1050, %r647;
	ld.global.u32 	%r648, [%rd6+36];
	xor.b32  	%r1049, %r1049, %r648;
$L__BB0_9:
	and.b32  	%r650, %r633, 4;
	setp.eq.s32 	%p7, %r650, 0;
	@%p7 bra 	$L__BB0_11;
	ld.global.u32 	%r651, [%rd6+40];
	xor.b32  	%r1053, %r1053, %r651;
	ld.global.u32 	%r652, [%rd6+44];
	xor.b32  	%r1052, %r1052, %r652;
	ld.global.u32 	%r653, [%rd6+48];
	xor.b32  	%r1051, %r1051, %r653;
	ld.global.u32 	%r654, [%rd6+52];
	xor.b32  	%r1050, %r1050, %r654;
	ld.global.u32 	%r655, [%rd6+56];
	xor.b32  	%r1049, %r1049, %r655;
$L__BB0_11:
	and.b32  	%r657, %r633, 8;
	setp.eq.s32 	%p8, %r657, 0;
	@%p8 bra 	$L__BB0_13;
	ld.global.u32 	%r658, [%rd6+60];
	xor.b32  	%r1053, %r1053, %r658;
	ld.global.u32 	%r659, [%rd6+64];
	xor.b32  	%r1052, %r1052, %r659;
	ld.global.u32 	%r660, [%rd6+68];
	xor.b32  	%r1051, %r1051, %r660;
	ld.global.u32 	%r661, [%rd6+72];
	xor.b32  	%r1050, %r1050, %r661;
	ld.global.u32 	%r662, [%rd6+76];
	xor.b32  	%r1049, %r1049, %r662;
$L__BB0_13:
	and.b32  	%r664, %r633, 16;
	setp.eq.s32 	%p9, %r664, 0;
	@%p9 bra 	$L__BB0_15;
	ld.global.u32 	%r665, [%rd6+80];
	xor.b32  	%r1053, %r1053, %r665;
	ld.global.u32 	%r666, [%rd6+84];
	xor.b32  	%r1052, %r1052, %r666;
	ld.global.u32 	%r667, [%rd6+88];
	xor.b32  	%r1051, %r1051, %r667;
	ld.global.u32 	%r668, [%rd6+92];
	xor.b32  	%r1050, %r1050, %r668;
	ld.global.u32 	%r669, [%rd6+96];
	xor.b32  	%r1049, %r1049, %r669;
$L__BB0_15:
	and.b32  	%r671, %r633, 32;
	setp.eq.s32 	%p10, %r671, 0;
	@%p10 bra 	$L__BB0_17;
	ld.global.u32 	%r672, [%rd6+100];
	xor.b32  	%r1053, %r1053, %r672;
	ld.global.u32 	%r673, [%rd6+104];
	xor.b32  	%r1052, %r1052, %r673;
	ld.global.u32 	%r674, [%rd6+108];
	xor.b32  	%r1051, %r1051, %r674;
	ld.global.u32 	%r675, [%rd6+112];
	xor.b32  	%r1050, %r1050, %r675;
	ld.global.u32 	%r676, [%rd6+116];
	xor.b32  	%r1049, %r1049, %r676;
$L__BB0_17:
	and.b32  	%r678, %r633, 64;
	setp.eq.s32 	%p11, %r678, 0;
	@%p11 bra 	$L__BB0_19;
	ld.global.u32 	%r679, [%rd6+120];
	xor.b32  	%r1053, %r1053, %r679;
	ld.global.u32 	%r680, [%rd6+124];
	xor.b32  	%r1052, %r1052, %r680;
	ld.global.u32 	%r681, [%rd6+128];
	xor.b32  	%r1051, %r1051, %r681;
	ld.global.u32 	%r682, [%rd6+132];
	xor.b32  	%r1050, %r1050, %r682;
	ld.global.u32 	%r683, [%rd6+136];
	xor.b32  	%r1049, %r1049, %r683;
$L__BB0_19:
	and.b32  	%r685, %r633, 128;
	setp.eq.s32 	%p12, %r685, 0;
	@%p12 bra 	$L__BB0_21;
	ld.global.u32 	%r686, [%rd6+140];
	xor.b32  	%r1053, %r1053, %r686;
	ld.global.u32 	%r687, [%rd6+144];
	xor.b32  	%r1052, %r1052, %r687;
	ld.global.u32 	%r688, [%rd6+148];
	xor.b32  	%r1051, %r1051, %r688;
	ld.global.u32 	%r689, [%rd6+152];
	xor.b32  	%r1050, %r1050, %r689;
	ld.global.u32 	%r690, [%rd6+156];
	xor.b32  	%r1049, %r1049, %r690;
$L__BB0_21:
	and.b32  	%r692, %r633, 256;
	setp.eq.s32 	%p13, %r692, 0;
	@%p13 bra 	$L__BB0_23;
	ld.global.u32 	%r693, [%rd6+160];
	xor.b32  	%r1053, %r1053, %r693;
	ld.global.u32 	%r694, [%rd6+164];
	xor.b32  	%r1052, %r1052, %r694;
	ld.global.u32 	%r695, [%rd6+168];
	xor.b32  	%r1051, %r1051, %r695;
	ld.global.u32 	%r696, [%rd6+172];
	xor.b32  	%r1050, %r1050, %r696;
	ld.global.u32 	%r697, [%rd6+176];
	xor.b32  	%r1049, %r1049, %r697;
$L__BB0_23:
	and.b32  	%r699, %r633, 512;
	setp.eq.s32 	%p14, %r699, 0;
	@%p14 bra 	$L__BB0_25;
	ld.global.u32 	%r700, [%rd6+180];
	xor.b32  	%r1053, %r1053, %r700;
	ld.global.u32 	%r701, [%rd6+184];
	xor.b32  	%r1052, %r1052, %r701;
	ld.global.u32 	%r702, [%rd6+188];
	xor.b32  	%r1051, %r1051, %r702;
	ld.global.u32 	%r703, [%rd6+192];
	xor.b32  	%r1050, %r1050, %r703;
	ld.global.u32 	%r704, [%rd6+196];
	xor.b32  	%r1049, %r1049, %r704;
$L__BB0_25:
	and.b32  	%r706, %r633, 1024;
	setp.eq.s32 	%p15, %r706, 0;
	@%p15 bra 	$L__BB0_27;
	ld.global.u32 	%r707, [%rd6+200];
	xor.b32  	%r1053, %r1053, %r707;
	ld.global.u32 	%r708, [%rd6+204];
	xor.b32  	%r1052, %r1052, %r708;
	ld.global.u32 	%r709, [%rd6+208];
	xor.b32  	%r1051, %r1051, %r709;
	ld.global.u32 	%r710, [%rd6+212];
	xor.b32  	%r1050, %r1050, %r710;
	ld.global.u32 	%r711, [%rd6+216];
	xor.b32  	%r1049, %r1049, %r711;
$L__BB0_27:
	and.b32  	%r713, %r633, 2048;
	setp.eq.s32 	%p16, %r713, 0;
	@%p16 bra 	$L__BB0_29;
	ld.global.u32 	%r714, [%rd6+220];
	xor.b32  	%r1053, %r1053, %r714;
	ld.global.u32 	%r715, [%rd6+224];
	xor.b32  	%r1052, %r1052, %r715;
	ld.global.u32 	%r716, [%rd6+228];
	xor.b32  	%r1051, %r1051, %r716;
	ld.global.u32 	%r717, [%rd6+232];
	xor.b32  	%r1050, %r1050, %r717;
	ld.global.u32 	%r718, [%rd6+236];
	xor.b32  	%r1049, %r1049, %r718;
$L__BB0_29:
	and.b32  	%r720, %r633, 4096;
	setp.eq.s32 	%p17, %r720, 0;
	@%p17 bra 	$L__BB0_31;
	ld.global.u32 	%r721, [%rd6+240];
	xor.b32  	%r1053, %r1053, %r721;
	ld.global.u32 	%r722, [%rd6+244];
	xor.b32  	%r1052, %r1052, %r722;
	ld.global.u32 	%r723, [%rd6+248];
	xor.b32  	%r1051, %r1051, %r723;
	ld.global.u32 	%r724, [%rd6+252];
	xor.b32  	%r1050, %r1050, %r724;
	ld.global.u32 	%r725, [%rd6+256];
	xor.b32  	%r1049, %r1049, %r725;
$L__BB0_31:
	and.b32  	%r727, %r633, 8192;
	setp.eq.s32 	%p18, %r727, 0;
	@%p18 bra 	$L__BB0_33;
	ld.global.u32 	%r728, [%rd6+260];
	xor.b32  	%r1053, %r1053, %r728;
	ld.global.u32 	%r729, [%rd6+264];
	xor.b32  	%r1052, %r1052, %r729;
	ld.global.u32 	%r730, [%rd6+268];
	xor.b32  	%r1051, %r1051, %r730;
	ld.global.u32 	%r731, [%rd6+272];
	xor.b32  	%r1050, %r1050, %r731;
	ld.global.u32 	%r732, [%rd6+276];
	xor.b32  	%r1049, %r1049, %r732;
$L__BB0_33:
	and.b32  	%r734, %r633, 16384;
	setp.eq.s32 	%p19, %r734, 0;
	@%p19 bra 	$L__BB0_35;
	ld.global.u32 	%r735, [%rd6+280];
	xor.b32  	%r1053, %r1053, %r735;
	ld.global.u32 	%r736, [%rd6+284];
	xor.b32  	%r1052, %r1052, %r736;
	ld.global.u32 	%r737, [%rd6+288];
	xor.b32  	%r1051, %r1051, %r737;
	ld.global.u32 	%r738, [%rd6+292];
	xor.b32  	%r1050, %r1050, %r738;
	ld.global.u32 	%r739, [%rd6+296];
	xor.b32  	%r1049, %r1049, %r739;
$L__BB0_35:
	and.b32  	%r741, %r633, 32768;
	setp.eq.s32 	%p20, %r741, 0;
	@%p20 bra 	$L__BB0_37;
	ld.global.u32 	%r742, [%rd6+300];
	xor.b32  	%r1053, %r1053, %r742;
	ld.global.u32 	%r743, [%rd6+304];
	xor.b32  	%r1052, %r1052, %r743;
	ld.global.u32 	%r744, [%rd6+308];
	xor.b32  	%r1051, %r1051, %r744;
	ld.global.u32 	%r745, [%rd6+312];
	xor.b32  	%r1050, %r1050, %r745;
	ld.global.u32 	%r746, [%rd6+316];
	xor.b32  	%r1049, %r1049, %r746;
$L__BB0_37:
	add.s32 	%r1048, %r1048, 16;
	setp.ne.s32 	%p21, %r1048, 32;
	@%p21 bra 	$L__BB0_5;
	mad.lo.s32 	%r747, %r1042, -31, %r22;
	add.s32 	%r1042, %r747, 1;
	setp.ne.s32 	%p22, %r1042, 5;
	@%p22 bra 	$L__BB0_4;
	st.local.u32 	[%rd1+4], %r1053;
	st.local.v2.u32 	[%rd1+8], {%r1052, %r1051};
	st.local.v2.u32 	[%rd1+16], {%r1050, %r1049};
	setp.eq.s64 	%p23, %rd4, 1;
	@%p23 bra 	$L__BB0_114;
	mov.b32 	%r1049, 0;
	mov.u32 	%r1050, %r1049;
	mov.u32 	%r1051, %r1049;
	mov.u32 	%r1052, %r1049;
	mov.u32 	%r1053, %r1049;
	mov.u32 	%r1134, %r1049;
$L__BB0_41:
	mul.wide.u32 	%rd18, %r1134, 4;
	add.s64 	%rd19, %rd1, %rd18;
	ld.local.u32 	%r197, [%rd19+4];
	shl.b32 	%r198, %r1134, 5;
	mov.b32 	%r1140, 0;
$L__BB0_42:
	.pragma "nounroll";
	shr.u32 	%r750, %r197, %r1140;
	and.b32  	%r751, %r750, 1;
	setp.eq.b32 	%p24, %r751, 1;
	not.pred 	%p25, %p24;
	add.s32 	%r752, %r198, %r1140;
	mul.lo.s32 	%r753, %r752, 5;
	mul.wide.u32 	%rd20, %r753, 4;
	add.s64 	%rd7, %rd5, %rd20;
	@%p25 bra 	$L__BB0_44;
	ld.global.u32 	%r754, [%rd7];
	xor.b32  	%r1053, %r1053, %r754;
	ld.global.u32 	%r755, [%rd7+4];
	xor.b32  	%r1052, %r1052, %r755;
	ld.global.u32 	%r756, [%rd7+8];
	xor.b32  	%r1051, %r1051, %r756;
	ld.global.u32 	%r757, [%rd7+12];
	xor.b32  	%r1050, %r1050, %r757;
	ld.global.u32 	%r758, [%rd7+16];
	xor.b32  	%r1049, %r1049, %r758;
$L__BB0_44:
	and.b32  	%r760, %r750, 2;
	setp.eq.s32 	%p26, %r760, 0;
	@%p26 bra 	$L__BB0_46;
	ld.global.u32 	%r761, [%rd7+20];
	xor.b32  	%r1053, %r1053, %r761;
	ld.global.u32 	%r762, [%rd7+24];
	xor.b32  	%r1052, %r1052, %r762;
	ld.global.u32 	%r763, [%rd7+28];
	xor.b32  	%r1051, %r1051, %r763;
	ld.global.u32 	%r764, [%rd7+32];
	xor.b32  	%r1050, %r1050, %r764;
	ld.global.u32 	%r765, [%rd7+36];
	xor.b32  	%r1049, %r1049, %r765;
$L__BB0_46:
	and.b32  	%r767, %r750, 4;
	setp.eq.s32 	%p27, %r767, 0;
	@%p27 bra 	$L__BB0_48;
	ld.global.u32 	%r768, [%rd7+40];
	xor.b32  	%r1053, %r1053, %r768;
	ld.global.u32 	%r769, [%rd7+44];
	xor.b32  	%r1052, %r1052, %r769;
	ld.global.u32 	%r770, [%rd7+48];
	xor.b32  	%r1051, %r1051, %r770;
	ld.global.u32 	%r771, [%rd7+52];
	xor.b32  	%r1050, %r1050, %r771;
	ld.global.u32 	%r772, [%rd7+56];
	xor.b32  	%r1049, %r1049, %r772;
$L__BB0_48:
	and.b32  	%r774, %r750, 8;
	setp.eq.s32 	%p28, %r774, 0;
	@%p28 bra 	$L__BB0_50;
	ld.global.u32 	%r775, [%rd7+60];
	xor.b32  	%r1053, %r1053, %r775;
	ld.global.u32 	%r776, [%rd7+64];
	xor.b32  	%r1052, %r1052, %r776;
	ld.global.u32 	%r777, [%rd7+68];
	xor.b32  	%r1051, %r1051, %r777;
	ld.global.u32 	%r778, [%rd7+72];
	xor.b32  	%r1050, %r1050, %r778;
	ld.global.u32 	%r779, [%rd7+76];
	xor.b32  	%r1049, %r1049, %r779;
$L__BB0_50:
	and.b32  	%r781, %r750, 16;
	setp.eq.s32 	%p29, %r781, 0;
	@%p29 bra 	$L__BB0_52;
	ld.global.u32 	%r782, [%rd7+80];
	xor.b32  	%r1053, %r1053, %r782;
	ld.global.u32 	%r783, [%rd7+84];
	xor.b32  	%r1052, %r1052, %r783;
	ld.global.u32 	%r784, [%rd7+88];
	xor.b32  	%r1051, %r1051, %r784;
	ld.global.u32 	%r785, [%rd7+92];
	xor.b32  	%r1050, %r1050, %r785;
	ld.global.u32 	%r786, [%rd7+96];
	xor.b32  	%r1049, %r1049, %r786;
$L__BB0_52:
	and.b32  	%r788, %r750, 32;
	setp.eq.s32 	%p30, %r788, 0;
	@%p30 bra 	$L__BB0_54;
	ld.global.u32 	%r789, [%rd7+100];
	xor.b32  	%r1053, %r1053, %r789;
	ld.global.u32 	%r790, [%rd7+104];
	xor.b32  	%r1052, %r1052, %r790;
	ld.global.u32 	%r791, [%rd7+108];
	xor.b32  	%r1051, %r1051, %r791;
	ld.global.u32 	%r792, [%rd7+112];
	xor.b32  	%r1050, %r1050, %r792;
	ld.global.u32 	%r793, [%rd7+116];
	xor.b32  	%r1049, %r1049, %r793;
$L__BB0_54:
	and.b32  	%r795, %r750, 64;
	setp.eq.s32 	%p31, %r795, 0;
	@%p31 bra 	$L__BB0_56;
	ld.global.u32 	%r796, [%rd7+120];
	xor.b32  	%r1053, %r1053, %r796;
	ld.global.u32 	%r797, [%rd7+124];
	xor.b32  	%r1052, %r1052, %r797;
	ld.global.u32 	%r798, [%rd7+128];
	xor.b32  	%r1051, %r1051, %r798;
	ld.global.u32 	%r799, [%rd7+132];
	xor.b32  	%r1050, %r1050, %r799;
	ld.global.u32 	%r800, [%rd7+136];
	xor.b32  	%r1049, %r1049, %r800;
$L__BB0_56:
	and.b32  	%r802, %r750, 128;
	setp.eq.s32 	%p32, %r802, 0;
	@%p32 bra 	$L__BB0_58;
	ld.global.u32 	%r803, [%rd7+140];
	xor.b32  	%r1053, %r1053, %r803;
	ld.global.u32 	%r804, [%rd7+144];
	xor.b32  	%r1052, %r1052, %r804;
	ld.global.u32 	%r805, [%rd7+148];
	xor.b32  	%r1051, %r1051, %r805;
	ld.global.u32 	%r806, [%rd7+152];
	xor.b32  	%r1050, %r1050, %r806;
	ld.global.u32 	%r807, [%rd7+156];
	xor.b32  	%r1049, %r1049, %r807;
$L__BB0_58:
	and.b32  	%r809, %r750, 256;
	setp.eq.s32 	%p33, %r809, 0;
	@%p33 bra 	$L__BB0_60;
	ld.global.u32 	%r810, [%rd7+160];
	xor.b32  	%r1053, %r1053, %r810;
	ld.global.u32 	%r811, [%rd7+164];
	xor.b32  	%r1052, %r1052, %r811;
	ld.global.u32 	%r812, [%rd7+168];
	xor.b32  	%r1051, %r1051, %r812;
	ld.global.u32 	%r813, [%rd7+172];
	xor.b32  	%r1050, %r1050, %r813;
	ld.global.u32 	%r814, [%rd7+176];
	xor.b32  	%r1049, %r1049, %r814;
$L__BB0_60:
	and.b32  	%r816, %r750, 512;
	setp.eq.s32 	%p34, %r816, 0;
	@%p34 bra 	$L__BB0_62;
	ld.global.u32 	%r817, [%rd7+180];
	xor.b32  	%r1053, %r1053, %r817;
	ld.global.u32 	%r818, [%rd7+184];
	xor.b32  	%r1052, %r1052, %r818;
	ld.global.u32 	%r819, [%rd7+188];
	xor.b32  	%r1051, %r1051, %r819;
	ld.global.u32 	%r820, [%rd7+192];
	xor.b32  	%r1050, %r1050, %r820;
	ld.global.u32 	%r821, [%rd7+196];
	xor.b32  	%r1049, %r1049, %r821;
$L__BB0_62:
	and.b32  	%r823, %r750, 1024;
	setp.eq.s32 	%p35, %r823, 0;
	@%p35 bra 	$L__BB0_64;
	ld.global.u32 	%r824, [%rd7+200];
	xor.b32  	%r1053, %r1053, %r824;
	ld.global.u32 	%r825, [%rd7+204];
	xor.b32  	%r1052, %r1052, %r825;
	ld.global.u32 	%r826, [%rd7+208];
	xor.b32  	%r1051, %r1051, %r826;
	ld.global.u32 	%r827, [%rd7+212];
	xor.b32  	%r1050, %r1050, %r827;
	ld.global.u32 	%r828, [%rd7+216];
	xor.b32  	%r1049, %r1049, %r828;
$L__BB0_64:
	and.b32  	%r830, %r750, 2048;
	setp.eq.s32 	%p36, %r830, 0;
	@%p36 bra 	$L__BB0_66;
	ld.global.u32 	%r831, [%rd7+220];
	xor.b32  	%r1053, %r1053, %r831;
	ld.global.u32 	%r832, [%rd7+224];
	xor.b32  	%r1052, %r1052, %r832;
	ld.global.u32 	%r833, [%rd7+228];
	xor.b32  	%r1051, %r1051, %r833;
	ld.global.u32 	%r834, [%rd7+232];
	xor.b32  	%r1050, %r1050, %r834;
	ld.global.u32 	%r835, [%rd7+236];
	xor.b32  	%r1049, %r1049, %r835;
$L__BB0_66:
	and.b32  	%r837, %r750, 4096;
	setp.eq.s32 	%p37, %r837, 0;
	@%p37 bra 	$L__BB0_68;
	ld.global.u32 	%r838, [%rd7+240];
	xor.b32  	%r1053, %r1053, %r838;
	ld.global.u32 	%r839, [%rd7+244];
	xor.b32  	%r1052, %r1052, %r839;
	ld.global.u32 	%r840, [%rd7+248];
	xor.b32  	%r1051, %r1051, %r840;
	ld.global.u32 	%r841, [%rd7+252];
	xor.b32  	%r1050, %r1050, %r841;
	ld.global.u32 	%r842, [%rd7+256];
	xor.b32  	%r1049, %r1049, %r842;
$L__BB0_68:
	and.b32  	%r844, %r750, 8192;
	setp.eq.s32 	%p38, %r844, 0;
	@%p38 bra 	$L__BB0_70;
	ld.global.u32 	%r845, [%rd7+260];
	xor.b32  	%r1053, %r1053, %r845;
	ld.global.u32 	%r846, [%rd7+264];
	xor.b32  	%r1052, %r1052, %r846;
	ld.global.u32 	%r847, [%rd7+268];
	xor.b32  	%r1051, %r1051, %r847;
	ld.global.u32 	%r848, [%rd7+272];
	xor.b32  	%r1050, %r1050, %r848;
	ld.global.u32 	%r849, [%rd7+276];
	xor.b32  	%r1049, %r1049, %r849;
$L__BB0_70:
	and.b32  	%r851, %r750, 16384;
	setp.eq.s32 	%p39, %r851, 0;
	@%p39 bra 	$L__BB0_72;
	ld.global.u32 	%r852, [%rd7+280];
	xor.b32  	%r1053, %r1053, %r852;
	ld.global.u32 	%r853, [%rd7+284];
	xor.b32  	%r1052, %r1052, %r853;
	ld.global.u32 	%r854, [%rd7+288];
	xor.b32  	%r1051, %r1051, %r854;
	ld.global.u32 	%r855, [%rd7+292];
	xor.b32  	%r1050, %r1050, %r855;
	ld.global.u32 	%r856, [%rd7+296];
	xor.b32  	%r1049, %r1049, %r856;
$L__BB0_72:
	and.b32  	%r858, %r750, 32768;
	setp.eq.s32 	%p40, %r858, 0;
	@%p40 bra 	$L__BB0_74;
	ld.global.u32 	%r859, [%rd7+300];
	xor.b32  	%r1053, %r1053, %r859;
	ld.global.u32 	%r860, [%rd7+304];
	xor.b32  	%r1052, %r1052, %r860;
	ld.global.u32 	%r861, [%rd7+308];
	xor.b32  	%r1051, %r1051, %r861;
	ld.global.u32 	%r862, [%rd7+312];
	xor.b32  	%r1050, %r1050, %r862;
	ld.global.u32 	%r863, [%rd7+316];
	xor.b32  	%r1049, %r1049, %r863;
$L__BB0_74:
	add.s32 	%r1140, %r1140, 16;
	setp.ne.s32 	%p41, %r1140, 32;
	@%p41 bra 	$L__BB0_42;
	mad.lo.s32 	%r864, %r1134, -31, %r198;
	add.s32 	%r1134, %r864, 1;
	setp.ne.s32 	%p42, %r1134, 5;
	@%p42 bra 	$L__BB0_41;
	st.local.u32 	[%rd1+4], %r1053;
	st.local.v2.u32 	[%rd1+8], {%r1052, %r1051};
	st.local.v2.u32 	[%rd1+16], {%r1050, %r1049};
	setp.ne.s64 	%p43, %rd4, 3;
	@%p43 bra 	$L__BB0_114;
	mov.b32 	%r1049, 0;
	mov.u32 	%r1050, %r1049;
	mov.u32 	%r1051, %r1049;
	mov.u32 	%r1052, %r1049;
	mov.u32 	%r1053, %r1049;
	mov.u32 	%r1226, %r1049;
$L__BB0_78:
	mul.wide.u32 	%rd21, %r1226, 4;
	add.s64 	%rd22, %rd1, %rd21;
	ld.local.u32 	%r373, [%rd22+4];
	shl.b32 	%r374, %r1226, 5;
	mov.b32 	%r1232, 0;
$L__BB0_79:
	.pragma "nounroll";
	shr.u32 	%r867, %r373, %r1232;
	and.b32  	%r868, %r867, 1;
	setp.eq.b32 	%p44, %r868, 1;
	not.pred 	%p45, %p44;
	add.s32 	%r869, %r374, %r1232;
	mul.lo.s32 	%r870, %r869, 5;
	mul.wide.u32 	%rd23, %r870, 4;
	add.s64 	%rd8, %rd5, %rd23;
	@%p45 bra 	$L__BB0_81;
	ld.global.u32 	%r871, [%rd8];
	xor.b32  	%r1053, %r1053, %r871;
	ld.global.u32 	%r872, [%rd8+4];
	xor.b32  	%r1052, %r1052, %r872;
	ld.global.u32 	%r873, [%rd8+8];
	xor.b32  	%r1051, %r1051, %r873;
	ld.global.u32 	%r874, [%rd8+12];
	xor.b32  	%r1050, %r1050, %r874;
	ld.global.u32 	%r875, [%rd8+16];
	xor.b32  	%r1049, %r1049, %r875;
$L__BB0_81:
	and.b32  	%r877, %r867, 2;
	setp.eq.s32 	%p46, %r877, 0;
	@%p46 bra 	$L__BB0_83;
	ld.global.u32 	%r878, [%rd8+20];
	xor.b32  	%r1053, %r1053, %r878;
	ld.global.u32 	%r879, [%rd8+24];
	xor.b32  	%r1052, %r1052, %r879;
	ld.global.u32 	%r880, [%rd8+28];
	xor.b32  	%r1051, %r1051, %r880;
	ld.global.u32 	%r881, [%rd8+32];
	xor.b32  	%r1050, %r1050, %r881;
	ld.global.u32 	%r882, [%rd8+36];
	xor.b32  	%r1049, %r1049, %r882;
$L__BB0_83:
	and.b32  	%r884, %r867, 4;
	setp.eq.s32 	%p47, %r884, 0;
	@%p47 bra 	$L__BB0_85;
	ld.global.u32 	%r885, [%rd8+40];
	xor.b32  	%r1053, %r1053, %r885;
	ld.global.u32 	%r886, [%rd8+44];
	xor.b32  	%r1052, %r1052, %r886;
	ld.global.u32 	%r887, [%rd8+48];
	xor.b32  	%r1051, %r1051, %r887;
	ld.global.u32 	%r888, [%rd8+52];
	xor.b32  	%r1050, %r1050, %r888;
	ld.global.u32 	%r889, [%rd8+56];
	xor.b32  	%r1049, %r1049, %r889;
$L__BB0_85:
	and.b32  	%r891, %r867, 8;
	setp.eq.s32 	%p48, %r891, 0;
	@%p48 bra 	$L__BB0_87;
	ld.global.u32 	%r892, [%rd8+60];
	xor.b32  	%r1053, %r1053, %r892;
	ld.global.u32 	%r893, [%rd8+64];
	xor.b32  	%r1052, %r1052, %r893;
	ld.global.u32 	%r894, [%rd8+68];
	xor.b32  	%r1051, %r1051, %r894;
	ld.global.u32 	%r895, [%rd8+72];
	xor.b32  	%r1050, %r1050, %r895;
	ld.global.u32 	%r896, [%rd8+76];
	xor.b32  	%r1049, %r1049, %r896;
$L__BB0_87:
	and.b32  	%r898, %r867, 16;
	setp.eq.s32 	%p49, %r898, 0;
	@%p49 bra 	$L__BB0_89;
	ld.global.u32 	%r899, [%rd8+80];
	xor.b32  	%r1053, %r1053, %r899;
	ld.global.u32 	%r900, [%rd8+84];
	xor.b32  	%r1052, %r1052, %r900;
	ld.global.u32 	%r901, [%rd8+88];
	xor.b32  	%r1051, %r1051, %r901;
	ld.global.u32 	%r902, [%rd8+92];
	xor.b32  	%r1050, %r1050, %r902;
	ld.global.u32 	%r903, [%rd8+96];
	xor.b32  	%r1049, %r1049, %r903;
$L__BB0_89:
	and.b32  	%r905, %r867, 32;
	setp.eq.s32 	%p50, %r905, 0;
	@%p50 bra 	$L__BB0_91;
	ld.global.u32 	%r906, [%rd8+100];
	xor.b32  	%r1053, %r1053, %r906;
	ld.global.u32 	%r907, [%rd8+104];
	xor.b32  	%r1052, %r1052, %r907;
	ld.global.u32 	%r908, [%rd8+108];
	xor.b32  	%r1051, %r1051, %r908;
	ld.global.u32 	%r909, [%rd8+112];
	xor.b32  	%r1050, %r1050, %r909;
	ld.global.u32 	%r910, [%rd8+116];
	xor.b32  	%r1049, %r1049, %r910;
$L__BB0_91:
	and.b32  	%r912, %r867, 64;
	setp.eq.s32 	%p51, %r912, 0;
	@%p51 bra 	$L__BB0_93;
	ld.global.u32 	%r913, [%rd8+120];
	xor.b32  	%r1053, %r1053, %r913;
	ld.global.u32 	%r914, [%rd8+124];
	xor.b32  	%r1052, %r1052, %r914;
	ld.global.u32 	%r915, [%rd8+128];
	xor.b32  	%r1051, %r1051, %r915;
	ld.global.u32 	%r916, [%rd8+132];
	xor.b32  	%r1050, %r1050, %r916;
	ld.global.u32 	%r917, [%rd8+136];
	xor.b32  	%r1049, %r1049, %r917;
$L__BB0_93:
	and.b32  	%r919, %r867, 128;
	setp.eq.s32 	%p52, %r919, 0;
	@%p52 bra 	$L__BB0_95;
	ld.global.u32 	%r920, [%rd8+140];
	xor.b32  	%r1053, %r1053, %r920;
	ld.global.u32 	%r921, [%rd8+144];
	xor.b32  	%r1052, %r1052, %r921;
	ld.global.u32 	%r922, [%rd8+148];
	xor.b32  	%r1051, %r1051, %r922;
	ld.global.u32 	%r923, [%rd8+152];
	xor.b32  	%r1050, %r1050, %r923;
	ld.global.u32 	%r924, [%rd8+156];
	xor.b32  	%r1049, %r1049, %r924;
$L__BB0_95:
	and.b32  	%r926, %r867, 256;
	setp.eq.s32 	%p53, %r926, 0;
	@%p53 bra 	$L__BB0_97;
	ld.global.u32 	%r927, [%rd8+160];
	xor.b32  	%r1053, %r1053, %r927;
	ld.global.u32 	%r928, [%rd8+164];
	xor.b32  	%r1052, %r1052, %r928;
	ld.global.u32 	%r929, [%rd8+168];
	xor.b32  	%r1051, %r1051, %r929;
	ld.global.u32 	%r930, [%rd8+172];
	xor.b32  	%r1050, %r1050, %r930;
	ld.global.u32 	%r931, [%rd8+176];
	xor.b32  	%r1049, %r1049, %r931;
$L__BB0_97:
	and.b32  	%r933, %r867, 512;
	setp.eq.s32 	%p54, %r933, 0;
	@%p54 bra 	$L__BB0_99;
	ld.global.u32 	%r934, [%rd8+180];
	xor.b32  	%r1053, %r1053, %r934;
	ld.global.u32 	%r935, [%rd8+184];
	xor.b32  	%r1052, %r1052, %r935;
	ld.global.u32 	%r936, [%rd8+188];
	xor.b32  	%r1051, %r1051, %r936;
	ld.global.u32 	%r937, [%rd8+192];
	xor.b32  	%r1050, %r1050, %r937;
	ld.global.u32 	%r938, [%rd8+196];
	xor.b32  	%r1049, %r1049, %r938;
$L__BB0_99:
	and.b32  	%r940, %r867, 1024;
	setp.eq.s32 	%p55, %r940, 0;
	@%p55 bra 	$L__BB0_101;
	ld.global.u32 	%r941, [%rd8+200];
	xor.b32  	%r1053, %r1053, %r941;
	ld.global.u32 	%r942, [%rd8+204];
	xor.b32  	%r1052, %r1052, %r942;
	ld.global.u32 	%r943, [%rd8+208];
	xor.b32  	%r1051, %r1051, %r943;
	ld.global.u32 	%r944, [%rd8+212];
	xor.b32  	%r1050, %r1050, %r944;
	ld.global.u32 	%r945, [%rd8+216];
	xor.b32  	%r1049, %r1049, %r945;
$L__BB0_101:
	and.b32  	%r947, %r867, 2048;
	setp.eq.s32 	%p56, %r947, 0;
	@%p56 bra 	$L__BB0_103;
	ld.global.u32 	%r948, [%rd8+220];
	xor.b32  	%r1053, %r1053, %r948;
	ld.global.u32 	%r949, [%rd8+224];
	xor.b32  	%r1052, %r1052, %r949;
	ld.global.u32 	%r950, [%rd8+228];
	xor.b32  	%r1051, %r1051, %r950;
	ld.global.u32 	%r951, [%rd8+232];
	xor.b32  	%r1050, %r1050, %r951;
	ld.global.u32 	%r952, [%rd8+236];
	xor.b32  	%r1049, %r1049, %r952;
$L__BB0_103:
	and.b32  	%r954, %r867, 4096;
	setp.eq.s32 	%p57, %r954, 0;
	@%p57 bra 	$L__BB0_105;
	ld.global.u32 	%r955, [%rd8+240];
	xor.b32  	%r1053, %r1053, %r955;
	ld.global.u32 	%r956, [%rd8+244];
	xor.b32  	%r1052, %r1052, %r956;
	ld.global.u32 	%r957, [%rd8+248];
	xor.b32  	%r1051, %r1051, %r957;
	ld.global.u32 	%r958, [%rd8+252];
	xor.b32  	%r1050, %r1050, %r958;
	ld.global.u32 	%r959, [%rd8+256];
	xor.b32  	%r1049, %r1049, %r959;
$L__BB0_105:
	and.b32  	%r961, %r867, 8192;
	setp.eq.s32 	%p58, %r961, 0;
	@%p58 bra 	$L__BB0_107;
	ld.global.u32 	%r962, [%rd8+260];
	xor.b32  	%r1053, %r1053, %r962;
	ld.global.u32 	%r963, [%rd8+264];
	xor.b32  	%r1052, %r1052, %r963;
	ld.global.u32 	%r964, [%rd8+268];
	xor.b32  	%r1051, %r1051, %r964;
	ld.global.u32 	%r965, [%rd8+272];
	xor.b32  	%r1050, %r1050, %r965;
	ld.global.u32 	%r966, [%rd8+276];
	xor.b32  	%r1049, %r1049, %r966;
$L__BB0_107:
	and.b32  	%r968, %r867, 16384;
	setp.eq.s32 	%p59, %r968, 0;
	@%p59 bra 	$L__BB0_109;
	ld.global.u32 	%r969, [%rd8+280];
	xor.b32  	%r1053, %r1053, %r969;
	ld.global.u32 	%r970, [%rd8+284];
	xor.b32  	%r1052, %r1052, %r970;
	ld.global.u32 	%r971, [%rd8+288];
	xor.b32  	%r1051, %r1051, %r971;
	ld.global.u32 	%r972, [%rd8+292];
	xor.b32  	%r1050, %r1050, %r972;
	ld.global.u32 	%r973, [%rd8+296];
	xor.b32  	%r1049, %r1049, %r973;
$L__BB0_109:
	and.b32  	%r975, %r867, 32768;
	setp.eq.s32 	%p60, %r975, 0;
	@%p60 bra 	$L__BB0_111;
	ld.global.u32 	%r976, [%rd8+300];
	xor.b32  	%r1053, %r1053, %r976;
	ld.global.u32 	%r977, [%rd8+304];
	xor.b32  	%r1052, %r1052, %r977;
	ld.global.u32 	%r978, [%rd8+308];
	xor.b32  	%r1051, %r1051, %r978;
	ld.global.u32 	%r979, [%rd8+312];
	xor.b32  	%r1050, %r1050, %r979;
	ld.global.u32 	%r980, [%rd8+316];
	xor.b32  	%r1049, %r1049, %r980;
$L__BB0_111:
	add.s32 	%r1232, %r1232, 16;
	setp.ne.s32 	%p61, %r1232, 32;
	@%p61 bra 	$L__BB0_79;
	mad.lo.s32 	%r981, %r1226, -31, %r374;
	add.s32 	%r1226, %r981, 1;
	setp.ne.s32 	%p62, %r1226, 5;
	@%p62 bra 	$L__BB0_78;
	st.local.u32 	[%rd1+4], %r1053;
	st.local.v2.u32 	[%rd1+8], {%r1052, %r1051};
	st.local.v2.u32 	[%rd1+16], {%r1050, %r1049};
$L__BB0_114:
	shr.u64 	%rd30, %rd3, 2;
	add.s32 	%r1036, %r1036, 1;
	setp.gt.u64 	%p63, %rd3, 3;
	@%p63 bra 	$L__BB0_2;
$L__BB0_115:
	setp.lt.s32 	%p64, %r623, 1;
	mov.b32 	%r1338, 0;
	mov.u32 	%r1339, %r1338;
	@%p64 bra 	$L__BB0_147;
	and.b32  	%r554, %r623, 3;
	setp.lt.u32 	%p65, %r623, 4;
	mov.b32 	%r1339, 0;
	mov.u32 	%r1338, %r1339;
	@%p65 bra 	$L__BB0_139;
	add.s32 	%r1324, %r629, 8064989;
	and.b32  	%r987, %r623, 2147483644;
	neg.s32 	%r1323, %r987;
	mov.b32 	%r1339, 0;
$L__BB0_118:
	mov.u32 	%r563, %r1053;
	mov.u32 	%r562, %r1052;
	mov.u32 	%r561, %r1051;
	mov.u32 	%r560, %r1050;
	mov.u32 	%r1053, %r1049;
	mov.u32 	%r1342, %r1324;
	shr.u32 	%r988, %r563, 2;
	xor.b32  	%r989, %r988, %r563;
	shl.b32 	%r990, %r1053, 4;
	shl.b32 	%r991, %r989, 1;
	xor.b32  	%r992, %r991, %r990;
	xor.b32  	%r993, %r992, %r989;
	xor.b32  	%r1052, %r993, %r1053;
	add.s32 	%r994, %r1342, %r1052;
	add.s32 	%r995, %r994, -1087311;
	cvt.rn.f32.u32 	%f6, %r995;
	fma.rn.f32 	%f1, %f6, 0f2F800000, 0f2F000000;
	setp.geu.f32 	%p66, %f1, 0f3E800000;
	@%p66 bra 	$L__BB0_120;
	add.s32 	%r1338, %r1338, 1;
	bra.uni 	$L__BB0_123;
$L__BB0_120:
	setp.geu.f32 	%p67, %f1, 0f3F000000;
	@%p67 bra 	$L__BB0_122;
	add.s32 	%r1338, %r1338, -1;
	bra.uni 	$L__BB0_123;
$L__BB0_122:
	setp.lt.f32 	%p68, %f1, 0f3F400000;
	selp.b32 	%r996, 1, -1, %p68;
	add.s32 	%r1339, %r996, %r1339;
$L__BB0_123:
	shr.u32 	%r997, %r562, 2;
	xor.b32  	%r998, %r997, %r562;
	shl.b32 	%r999, %r1052, 4;
	shl.b32 	%r1000, %r998, 1;
	xor.b32  	%r1001, %r1000, %r999;
	xor.b32  	%r1002, %r1001, %r998;
	xor.b32  	%r1051, %r1002, %r1052;
	add.s32 	%r1003, %r1342, %r1051;
	add.s32 	%r1004, %r1003, -724874;
	cvt.rn.f32.u32 	%f7, %r1004;
	fma.rn.f32 	%f2, %f7, 0f2F800000, 0f2F000000;
	setp.lt.f32 	%p69, %f2, 0f3E800000;
	@%p69 bra 	$L__BB0_127;
	setp.lt.f32 	%p70, %f2, 0f3F000000;
	@%p70 bra 	$L__BB0_126;
	setp.lt.f32 	%p71, %f2, 0f3F400000;
	selp.b32 	%r1005, 1, -1, %p71;
	add.s32 	%r1339, %r1005, %r1339;
	bra.uni 	$L__BB0_128;
$L__BB0_126:
	add.s32 	%r1338, %r1338, -1;
	bra.uni 	$L__BB0_128;
$L__BB0_127:
	add.s32 	%r1338, %r1338, 1;
$L__BB0_128:
	shr.u32 	%r1006, %r561, 2;
	xor.b32  	%r1007, %r1006, %r561;
	shl.b32 	%r1008, %r1051, 4;
	shl.b32 	%r1009, %r1007, 1;
	xor.b32  	%r1010, %r1009, %r1008;
	xor.b32  	%r1011, %r1010, %r1007;
	xor.b32  	%r1050, %r1011, %r1051;
	add.s32 	%r1012, %r1342, %r1050;
	add.s32 	%r1013, %r1012, -362437;
	cvt.rn.f32.u32 	%f8, %r1013;
	fma.rn.f32 	%f3, %f8, 0f2F800000, 0f2F000000;
	setp.lt.f32 	%p72, %f3, 0f3E800000;
	@%p72 bra 	$L__BB0_132;
	setp.lt.f32 	%p73, %f3, 0f3F000000;
	@%p73 bra 	$L__BB0_131;
	setp.lt.f32 	%p74, %f3, 0f3F400000;
	selp.b32 	%r1014, 1, -1, %p74;
	add.s32 	%r1339, %r1014, %r1339;
	bra.uni 	$L__BB0_133;
$L__BB0_131:
	add.s32 	%r1338, %r1338, -1;
	bra.uni 	$L__BB0_133;
$L__BB0_132:
	add.s32 	%r1338, %r1338, 1;
$L__BB0_133:
	shr.u32 	%r1015, %r560, 2;
	xor.b32  	%r1016, %r1015, %r560;
	shl.b32 	%r1017, %r1050, 4;
	shl.b32 	%r1018, %r1016, 1;
	xor.b32  	%r1019, %r1018, %r1017;
	xor.b32  	%r1020, %r1019, %r1016;
	xor.b32  	%r1049, %r1020, %r1050;
	add.s32 	%r1021, %r1342, %r1049;
	cvt.rn.f32.u32 	%f9, %r1021;
	fma.rn.f32 	%f4, %f9, 0f2F800000, 0f2F000000;
	setp.lt.f32 	%p75, %f4, 0f3E800000;
	@%p75 bra 	$L__BB0_137;
	setp.lt.f32 	%p76, %f4, 0f3F000000;
	@%p76 bra 	$L__BB0_136;
	setp.lt.f32 	%p77, %f4, 0f3F400000;
	selp.b32 	%r1022, 1, -1, %p77;
	add.s32 	%r1339, %r1022, %r1339;
	bra.uni 	$L__BB0_138;
$L__BB0_136:
	add.s32 	%r1338, %r1338, -1;
	bra.uni 	$L__BB0_138;
$L__BB0_137:
	add.s32 	%r1338, %r1338, 1;
$L__BB0_138:
	add.s32 	%r1324, %r1342, 1449748;
	add.s32 	%r1323, %r1323, 4;
	setp.ne.s32 	%p78, %r1323, 0;
	@%p78 bra 	$L__BB0_118;
$L__BB0_139:
	setp.eq.s32 	%p79, %r554, 0;
	@%p79 bra 	$L__BB0_147;
	add.s32 	%r1351, %r1342, 362437;
	neg.s32 	%r1350, %r554;
$L__BB0_141:
	.pragma "nounroll";
	mov.u32 	%r610, %r1053;
	mov.u32 	%r1053, %r1052;
	mov.u32 	%r1052, %r1051;
	mov.u32 	%r1051, %r1050;
	mov.u32 	%r1050, %r1049;
	shr.u32 	%r1023, %r610, 2;
	xor.b32  	%r1024, %r1023, %r610;
	shl.b32 	%r1025, %r1050, 4;
	shl.b32 	%r1026, %r1024, 1;
	xor.b32  	%r1027, %r1026, %r1025;
	xor.b32  	%r1028, %r1027, %r1024;
	xor.b32  	%r1049, %r1028, %r1050;
	add.s32 	%r1029, %r1351, %r1049;
	cvt.rn.f32.u32 	%f10, %r1029;
	fma.rn.f32 	%f5, %f10, 0f2F800000, 0f2F000000;
	setp.lt.f32 	%p80, %f5, 0f3E800000;
	@%p80 bra 	$L__BB0_145;
	setp.lt.f32 	%p81, %f5, 0f3F000000;
	@%p81 bra 	$L__BB0_144;
	setp.lt.f32 	%p82, %f5, 0f3F400000;
	selp.b32 	%r1030, 1, -1, %p82;
	add.s32 	%r1339, %r1030, %r1339;
	bra.uni 	$L__BB0_146;
$L__BB0_144:
	add.s32 	%r1338, %r1338, -1;
	bra.uni 	$L__BB0_146;
$L__BB0_145:
	add.s32 	%r1338, %r1338, 1;
$L__BB0_146:
	add.s32 	%r1351, %r1351, 362437;
	add.s32 	%r1350, %r1350, 1;
	setp.ne.s32 	%p83, %r1350, 0;
	@%p83 bra 	$L__BB0_141;
$L__BB0_147:
	ld.param.u64 	%rd29, [_Z16randomWalkKernelPiS_ii_param_0];
	cvta.to.global.u64 	%rd24, %rd29;
	cvta.to.global.u64 	%rd25, %rd11;
	shl.b64 	%rd26, %rd2, 2;
	add.s64 	%rd27, %rd24, %rd26;
	st.global.u32 	[%rd27], %r1338;
	add.s64 	%rd28, %rd25, %rd26;
	st.global.u32 	[%rd28], %r1339;
	ret;

}


// ===== COMPILED SASS (sm_100) =====

	.target	sm_100

	.elftype	@"ET_EXEC"


//--------------------- .note.nv.tkinfo           --------------------------
	.section	.note.nv.tkinfo,"",@"SHT_NOTE"
	.sectionflags	@"SHF_NOTE_NV_TKINFO"
	.tkinfo
        /*0018*/ 	.word	0x00000002
        /*0030*/ 	.string	""
        /*0030*/ 	.string	"ptxas"
        /*0030*/ 	.string	"Cuda compilation tools, release 13.0, V13.0.88"
        /*0030*/ 	.string	"Build cuda_13.0.r13.0/compiler.36424714_0"
        /*0030*/ 	.string	"-arch sm_100 -m 64 "



//--------------------- .note.nv.cuinfo           --------------------------
	.section	.note.nv.cuinfo,"",@"SHT_NOTE"
	.sectionflags	@"SHF_NOTE_NV_CUINFO"
        /*0018*/ 	.short	0x0002
        /*001a*/ 	.short	0x0064
        /*001c*/ 	.short	0x0082
	.zero		2


//--------------------- .nv.info                  --------------------------
	.section	.nv.info,"",@"SHT_CUDA_INFO"
	.align	4


	//----- nvinfo : EIATTR_REGCOUNT
	.align		4
        /*0000*/ 	.byte	0x04, 0x2f
        /*0002*/ 	.short	(.L_10 - .L_9)
	.align		4
.L_9:
        /*0004*/ 	.word	index@(_Z16randomWalkKernelPiS_ii)
        /*0008*/ 	.word	0x0000001f


	//----- nvinfo : EIATTR_FRAME_SIZE
	.align		4
.L_10:
        /*000c*/ 	.byte	0x04, 0x11
        /*000e*/ 	.short	(.L_12 - .L_11)
	.align		4
.L_11:
        /*0010*/ 	.word	index@(_Z16randomWalkKernelPiS_ii)
        /*0014*/ 	.word	0x00000030


	//----- nvinfo : EIATTR_MIN_STACK_SIZE
	.align		4
.L_12:
        /*0018*/ 	.byte	0x04, 0x12
        /*001a*/ 	.short	(.L_14 - .L_13)
	.align		4
.L_13:
        /*001c*/ 	.word	index@(_Z16randomWalkKernelPiS_ii)
        /*0020*/ 	.word	0x00000030
.L_14:


//--------------------- .nv.compat                --------------------------
	.section	.nv.compat,"",@"SHT_CUDA_COMPAT_INFO"
	.align	4
        /*0000*/ 	.byte	0x02, 0x09, 0x00, 0x00, 0x02, 0x02, 0x01, 0x00, 0x02, 0x05, 0x05, 0x00, 0x03, 0x07, 0x01, 0x01
        /*0010*/ 	.byte	0x02, 0x03, 0x00, 0x00, 0x02, 0x06, 0x01, 0x00, 0x04, 0x0b, 0x08, 0x00, 0x01, 0x00, 0x00, 0x00
        /*0020*/ 	.byte	0x00, 0x00, 0x00, 0x00


//--------------------- .nv.info._Z16randomWalkKernelPiS_ii --------------------------
	.section	.nv.info._Z16randomWalkKernelPiS_ii,"",@"SHT_CUDA_INFO"
	.sectionflags	@""
	.align	4


	//----- nvinfo : EIATTR_CUDA_API_VERSION
	.align		4
        /*0000*/ 	.byte	0x04, 0x37
        /*0002*/ 	.short	(.L_16 - .L_15)
.L_15:
        /*0004*/ 	.word	0x00000082


	//----- nvinfo : EIATTR_KPARAM_INFO
	.align		4
.L_16:
        /*0008*/ 	.byte	0x04, 0x17
        /*000a*/ 	.short	(.L_18 - .L_17)
.L_17:
        /*000c*/ 	.word	0x00000000
        /*0010*/ 	.short	0x0003
        /*0012*/ 	.short	0x0014
        /*0014*/ 	.byte	0x00, 0xf0, 0x11, 0x00


	//----- nvinfo : EIATTR_KPARAM_INFO
	.align		4
.L_18:
        /*0018*/ 	.byte	0x04, 0x17
        /*001a*/ 	.short	(.L_20 - .L_19)
.L_19:
        /*001c*/ 	.word	0x00000000
        /*0020*/ 	.short	0x0002
        /*0022*/ 	.short	0x0010
        /*0024*/ 	.byte	0x00, 0xf0, 0x11, 0x00


	//----- nvinfo : EIATTR_KPARAM_INFO
	.align		4
.L_20:
        /*0028*/ 	.byte	0x04, 0x17
        /*002a*/ 	.short	(.L_22 - .L_21)
.L_21:
        /*002c*/ 	.word	0x00000000
        /*0030*/ 	.short	0x0001
        /*0032*/ 	.short	0x0008
        /*0034*/ 	.byte	0x00, 0xf5, 0x21, 0x00


	//----- nvinfo : EIATTR_KPARAM_INFO
	.align		4
.L_22:
        /*0038*/ 	.byte	0x04, 0x17
        /*003a*/ 	.short	(.L_24 - .L_23)
.L_23:
        /*003c*/ 	.word	0x00000000
        /*0040*/ 	.short	0x0000
        /*0042*/ 	.short	0x0000
        /*0044*/ 	.byte	0x00, 0xf5, 0x21, 0x00


	//----- nvinfo : EIATTR_SPARSE_MMA_MASK
	.align		4
.L_24:
        /*0048*/ 	.byte	0x03, 0x50
        /*004a*/ 	.short	0x0000


	//----- nvinfo : EIATTR_MAXREG_COUNT
	.align		4
        /*004c*/ 	.byte	0x03, 0x1b
        /*004e*/ 	.short	0x00ff


	//----- nvinfo : EIATTR_MERCURY_ISA_VERSION
	.align		4
        /*0050*/ 	.byte	0x03, 0x5f
        /*0052*/ 	.short	0x0101


	//----- nvinfo : EIATTR_VRC_CTA_INIT_COUNT
	.align		4
        /*0054*/ 	.byte	0x02, 0x4a
	.zero		1
	.zero		1


	//----- nvinfo : EIATTR_EXIT_INSTR_OFFSETS
	.align		4
        /*0058*/ 	.byte	0x04, 0x1c
        /*005a*/ 	.short	(.L_26 - .L_25)


	//   ....[0]....
.L_25:
        /*005c*/ 	.word	0x000030b0


	//----- nvinfo : EIATTR_CRS_STACK_SIZE
	.align		4
.L_26:
        /*0060*/ 	.byte	0x04, 0x1e
        /*0062*/ 	.short	(.L_28 - .L_27)
.L_27:
        /*0064*/ 	.word	0x00000000


	//----- nvinfo : EIATTR_CBANK_PARAM_SIZE
	.align		4
.L_28:
        /*0068*/ 	.byte	0x03, 0x19
        /*006a*/ 	.short	0x0018


	//----- nvinfo : EIATTR_PARAM_CBANK
	.align		4
        /*006c*/ 	.byte	0x04, 0x0a
        /*006e*/ 	.short	(.L_30 - .L_29)
	.align		4
.L_29:
        /*0070*/ 	.word	index@(.nv.constant0._Z16randomWalkKernelPiS_ii)
        /*0074*/ 	.short	0x0380
        /*0076*/ 	.short	0x0018


	//----- nvinfo : EIATTR_SW_WAR
	.align		4
.L_30:
        /*0078*/ 	.byte	0x04, 0x36
        /*007a*/ 	.short	(.L_32 - .L_31)
.L_31:
        /*007c*/ 	.word	0x00000008
.L_32:


//--------------------- .nv.callgraph             --------------------------
	.section	.nv.callgraph,"",@"SHT_CUDA_CALLGRAPH"
	.align	4
	.sectionentsize	8
	.align		4
        /*0000*/ 	.word	0x00000000
	.align		4
        /*0004*/ 	.word	0xffffffff
	.align		4
        /*0008*/ 	.word	0x00000000
	.align		4
        /*000c*/ 	.word	0xfffffffe
	.align		4
        /*0010*/ 	.word	0x00000000
	.align		4
        /*0014*/ 	.word	0xfffffffd
	.align		4
        /*0018*/ 	.word	0x00000000
	.align		4
        /*001c*/ 	.word	0xfffffffc


//--------------------- .nv.constant4             --------------------------
	.section	.nv.constant4,"a",@progbits
	.align	8
	.align		8
.nv.constant4:
        /*0000*/ 	.dword	precalc_xorwow_matrix
	.align		8
        /*0008*/ 	.dword	precalc_xorwow_offset_matrix
	.align		8
        /*0010*/ 	.dword	mrg32k3aM1
	.align		8
        /*0018*/ 	.dword	mrg32k3aM2
	.align		8
        /*0020*/ 	.dword	mrg32k3aM1SubSeq
	.align		8
        /*0028*/ 	.dword	mrg32k3aM2SubSeq
	.align		8
        /*0030*/ 	.dword	mrg32k3aM1Seq
	.align		8
        /*0038*/ 	.dword	mrg32k3aM2Seq


//--------------------- .nv.constant3             --------------------------
	.section	.nv.constant3,"a",@progbits
	.align	8
.nv.constant3:
	.type		__cr_lgamma_table,@object
	.size		__cr_lgamma_table,(.L_8 - __cr_lgamma_table)
__cr_lgamma_table:
        /*0000*/ 	.byte	0x00, 0x00, 0x00, 0x00, 0x00, 0x00, 0x00, 0x00, 0x00, 0x00, 0x00, 0x00, 0x00, 0x00, 0x00, 0x00
        /*0010*/ 	.byte	0xef, 0x39, 0xfa, 0xfe, 0x42, 0x2e, 0xe6, 0x3f, 0x02, 0x20, 0x2a, 0xfa, 0x0b, 0xab, 0xfc, 0x3f
        /*0020*/ 	.byte	0xf9, 0x2c, 0x92, 0x7c, 0xa7, 0x6c, 0x09, 0x40, 0xc9, 0x79, 0x44, 0x3c, 0x64, 0x26, 0x13, 0x40
        /*0030*/ 	.byte	0xca, 0x01, 0xcf, 0x3a, 0x27, 0x51, 0x1a, 0x40, 0x30, 0xcc, 0x2d, 0xf3, 0xe1, 0x0c, 0x21, 0x40
        /*0040*/ 	.byte	0x0d, 0xb7, 0xfc, 0x82, 0x8e, 0x35, 0x25, 0x40
.L_8:


//--------------------- .text._Z16randomWalkKernelPiS_ii --------------------------
	.section	.text._Z16randomWalkKernelPiS_ii,"ax",@progbits
	.align	128
        .global         _Z16randomWalkKernelPiS_ii
        .type           _Z16randomWalkKernelPiS_ii,@function
        .size           _Z16randomWalkKernelPiS_ii,(.L_x_30 - _Z16randomWalkKernelPiS_ii)
        .other          _Z16randomWalkKernelPiS_ii,@"STO_CUDA_ENTRY STV_DEFAULT"
_Z16randomWalkKernelPiS_ii:
.text._Z16randomWalkKernelPiS_ii:
[----:B------:R-:W0:Y:S01]  /*0000*/  LDC R1, c[0x0][0x37c] ;  /* 0x0000df00ff017b82 */ /* 0x000e220000000800 */
[----:B------:R-:W1:Y:S07]  /*0010*/  S2R R3, SR_TID.X ;  /* 0x0000000000037919 */ /* 0x000e6e0000002100 */
[----:B------:R-:W1:Y:S01]  /*0020*/  S2UR UR4, SR_CTAID.X ;  /* 0x00000000000479c3 */ /* 0x000e620000002500 */
[----:B0-----:R-:W-:Y:S01]  /*0030*/  VIADD R1, R1, 0xffffffd0 ;  /* 0xffffffd001017836 */ /* 0x001fe20000000000 */
[----:B------:R-:W0:Y:S01]  /*0040*/  LDCU.64 UR6, c[0x0][0x358] ;  /* 0x00006b00ff0677ac */ /* 0x000e220008000a00 */
[----:B------:R-:W-:Y:S05]  /*0050*/  BSSY.RECONVERGENT B0, `(.L_x_0) ;  /* 0x0000267000007945 */ /* 0x000fea0003800200 */
[----:B------:R-:W1:Y:S02]  /*0060*/  LDC R12, c[0x0][0x360] ;  /* 0x0000d800ff0c7b82 */ /* 0x000e640000000800 */
[----:B-1----:R-:W-:-:S02]  /*0070*/  IMAD R12, R12, UR4, R3 ;  /* 0x000000040c0c7c24 */ /* 0x002fc4000f8e0203 */
[----:B------:R-:W-:-:S03]  /*0080*/  IMAD.MOV.U32 R3, RZ, RZ, -0x266e14b1 ;  /* 0xd991eb4fff037424 */ /* 0x000fc600078e00ff */
[C---:B------:R-:W-:Y:S02]  /*0090*/  LOP3.LUT R0, R12.reuse, 0xaad26b49, RZ, 0x3c, !PT ;  /* 0xaad26b490c007812 */ /* 0x040fe400078e3cff */
[----:B------:R-:W-:-:S03]  /*00a0*/  ISETP.GT.AND P0, PT, R12, -0x1, PT ;  /* 0xffffffff0c00780c */ /* 0x000fc60003f04270 */
[----:B------:R-:W-:Y:S01]  /*00b0*/  IMAD R0, R0, 0x4182bed5, RZ ;  /* 0x4182bed500007824 */ /* 0x000fe200078e02ff */
[----:B------:R-:W-:Y:S02]  /*00c0*/  SEL R3, R3, 0x8bf16996, P0 ;  /* 0x8bf1699603037807 */ /* 0x000fe40000000000 */
[----:B------:R-:W-:Y:S01]  /*00d0*/  ISETP.NE.AND P0, PT, R12, RZ, PT ;  /* 0x000000ff0c00720c */ /* 0x000fe20003f05270 */
[C---:B------:R-:W-:Y:S01]  /*00e0*/  VIADD R7, R0.reuse, 0x75bcd15 ;  /* 0x075bcd1500077836 */ /* 0x040fe20000000000 */
[C---:B------:R-:W-:Y:S01]  /*00f0*/  LOP3.LUT R2, R3.reuse, 0x5491333, RZ, 0x3c, !PT ;  /* 0x0549133303027812 */ /* 0x040fe200078e3cff */
[C---:B------:R-:W-:Y:S01]  /*0100*/  IMAD.IADD R6, R0.reuse, 0x1, R3 ;  /* 0x0000000100067824 */ /* 0x040fe200078e0203 */
[C---:B------:R-:W-:Y:S01]  /*0110*/  LOP3.LUT R4, R0.reuse, 0x159a55e5, RZ, 0x3c, !PT ;  /* 0x159a55e500047812 */ /* 0x040fe200078e3cff */
[----:B------:R-:W-:Y:S02]  /*0120*/  VIADD R5, R3, 0x1f123bb5 ;  /* 0x1f123bb503057836 */ /* 0x000fe40000000000 */
[----:B------:R-:W-:Y:S01]  /*0130*/  VIADD R3, R0, 0x583f19 ;  /* 0x00583f1900037836 */ /* 0x000fe20000000000 */
[----:B------:R-:W-:Y:S01]  /*0140*/  SHF.R.S32.HI R0, RZ, 0x1f, R12 ;  /* 0x0000001fff007819 */ /* 0x000fe2000001140c */
[----:B------:R-:W-:Y:S01]  /*0150*/  VIADD R6, R6, 0x64f0c9 ;  /* 0x0064f0c906067836 */ /* 0x000fe20000000000 */
[----:B------:R1:W-:Y:S04]  /*0160*/  STL.64 [R1+0x8], R4 ;  /* 0x0000080401007387 */ /* 0x0003e80000100a00 */
[----:B------:R1:W-:Y:S04]  /*0170*/  STL.64 [R1+0x10], R2 ;  /* 0x0000100201007387 */ /* 0x0003e80000100a00 */
[----:B------:R1:W-:Y:S01]  /*0180*/  STL.64 [R1], R6 ;  /* 0x0000000601007387 */ /* 0x0003e20000100a00 */
[----:B0-----:R-:W-:Y:S05]  /*0190*/  @!P0 BRA `(.L_x_1) ;  /* 0x0000002400488947 */ /* 0x001fea0003800000 */
[----:B------:R-:W-:Y:S02]  /*01a0*/  IMAD.MOV.U32 R16, RZ, RZ, R0 ;  /* 0x000000ffff107224 */ /* 0x000fe400078e0000 */
[----:B------:R-:W-:Y:S02]  /*01b0*/  IMAD.MOV.U32 R14, RZ, RZ, RZ ;  /* 0x000000ffff0e7224 */ /* 0x000fe400078e00ff */
[----:B------:R-:W-:-:S07]  /*01c0*/  IMAD.MOV.U32 R13, RZ, RZ, R12 ;  /* 0x000000ffff0d7224 */ /* 0x000fce00078e000c */
.L_x_10:
[----:B------:R-:W-:Y:S01]  /*01d0*/  LOP3.LUT R0, R13, 0x3, RZ, 0xc0, !PT ;  /* 0x000000030d007812 */ /* 0x000fe200078ec0ff */
[----:B------:R-:W-:Y:S03]  /*01e0*/  BSSY.RECONVERGENT B1, `(.L_x_2) ;  /* 0x0000247000017945 */ /* 0x000fe60003800200 */
[----:B------:R-:W-:-:S04]  /*01f0*/  ISETP.NE.U32.AND P0, PT, R0, RZ, PT ;  /* 0x000000ff0000720c */ /* 0x000fc80003f05070 */
[----:B------:R-:W-:-:S13]  /*0200*/  ISETP.NE.AND.EX P0, PT, RZ, RZ, PT, P0 ;  /* 0x000000ffff00720c */ /* 0x000fda0003f05300 */
[----:B0-----:R-:W-:Y:S05]  /*0210*/  @!P0 BRA `(.L_x_3) ;  /* 0x00000024000c8947 */ /* 0x001fea0003800000 */
[----:B------:R-:W0:Y:S01]  /*0220*/  LDC.64 R8, c[0x4][RZ] ;  /* 0x01000000ff087b82 */ /* 0x000e220000000a00 */
[----:B------:R-:W-:Y:S01]  /*0230*/  IMAD.MOV.U32 R0, RZ, RZ, RZ ;  /* 0x000000ffff007224 */ /* 0x000fe200078e00ff */
[----:B-1----:R-:W-:Y:S02]  /*0240*/  CS2R R2, SRZ ;  /* 0x0000000000027805 */ /* 0x002fe4000001ff00 */
[----:B------:R-:W-:Y:S01]  /*0250*/  CS2R R4, SRZ ;  /* 0x0000000000047805 */ /* 0x000fe2000001ff00 */
[----:B------:R-:W-:Y:S02]  /*0260*/  IMAD.MOV.U32 R7, RZ, RZ, RZ ;  /* 0x000000ffff077224 */ /* 0x000fe400078e00ff */
[----:B0-----:R-:W-:-:S07]  /*0270*/  IMAD.WIDE.U32 R8, R14, 0xc80, R8 ;  /* 0x00000c800e087825 */ /* 0x001fce00078e0008 */
.L_x_5:
[----:B------:R-:W-:-:S06]  /*0280*/  IMAD R15, R0, 0x4, R1 ;  /* 0x00000004000f7824 */ /* 0x000fcc00078e0201 */
[----:B------:R-:W5:Y:S01]  /*0290*/  LDL R15, [R15+0x4] ;  /* 0x000004000f0f7983 */ /* 0x000f620000100800 */
[----:B------:R-:W-:-:S05]  /*02a0*/  UMOV UR4, URZ ;  /* 0x000000ff00047c82 */ /* 0x000fca0008000000 */
.L_x_4:
[----:B-----5:R-:W-:Y:S01]  /*02b0*/  SHF.R.U32.HI R21, RZ, UR4, R15 ;  /* 0x00000004ff157c19 */ /* 0x020fe2000801160f */
[----:B------:R-:W-:-:S03]  /*02c0*/  IMAD.SHL.U32 R10, R0, 0x20, RZ ;  /* 0x00000020000a7824 */ /* 0x000fc600078e00ff */
[----:B------:R-:W-:Y:S01]  /*02d0*/  LOP3.LUT R11, R21, 0x1, RZ, 0xc0, !PT ;  /* 0x00000001150b7812 */ /* 0x000fe200078ec0ff */
[----:B------:R-:W-:-:S03]  /*02e0*/  VIADD R10, R10, UR4 ;  /* 0x000000040a0a7c36 */ /* 0x000fc60008000000 */
[----:B------:R-:W-:Y:S01]  /*02f0*/  ISETP.NE.U32.AND P0, PT, R11, 0x1, PT ;  /* 0x000000010b00780c */ /* 0x000fe20003f05070 */
[----:B------:R-:W-:-:S03]  /*0300*/  IMAD R11, R10, 0x5, RZ ;  /* 0x000000050a0b7824 */ /* 0x000fc600078e02ff */
[----:B------:R-:W-:Y:S01]  /*0310*/  R2P PR, R21, 0x7e ;  /* 0x0000007e15007804 */ /* 0x000fe20000000000 */
[----:B------:R-:W-:-:S08]  /*0320*/  IMAD.WIDE.U32 R10, R11, 0x4, R8 ;  /* 0x000000040b0a7825 */ /* 0x000fd000078e0008 */
[----:B------:R-:W2:Y:S04]  /*0330*/  @!P0 LDG.E R20, desc[UR6][R10.64+0x10] ;  /* 0x000010060a148981 */ /* 0x000ea8000c1e1900 */
[----:B------:R-:W3:Y:S04]  /*0340*/  @P1 LDG.E R22, desc[UR6][R10.64+0x24] ;  /* 0x000024060a161981 */ /* 0x000ee8000c1e1900 */
[----:B------:R-:W4:Y:S04]  /*0350*/  @P2 LDG.E R24, desc[UR6][R10.64+0x38] ;  /* 0x000038060a182981 */ /* 0x000f28000c1e1900 */
[----:B------:R-:W4:Y:S04]  /*0360*/  @P3 LDG.E R26, desc[UR6][R10.64+0x4c] ;  /* 0x00004c060a1a3981 */ /* 0x000f28000c1e1900 */
[----:B------:R-:W4:Y:S04]  /*0370*/  @P4 LDG.E R28, desc[UR6][R10.64+0x60] ;  /* 0x000060060a1c4981 */ /* 0x000f28000c1e1900 */
[----:B------:R-:W4:Y:S04]  /*0380*/  @!P0 LDG.E R18, desc[UR6][R10.64] ;  /* 0x000000060a128981 */ /* 0x000f28000c1e1900 */
[----:B------:R-:W4:Y:S04]  /*0390*/  @!P0 LDG.E R17, desc[UR6][R10.64+0x4] ;  /* 0x000004060a118981 */ /* 0x000f28000c1e1900 */
[----:B------:R-:W4:Y:S04]  /*03a0*/  @P5 LDG.E R19, desc[UR6][R10.64+0x74] ;  /* 0x000074060a135981 */ /* 0x000f28000c1e1900 */
[----:B------:R-:W4:Y:S04]  /*03b0*/  @P1 LDG.E R23, desc[UR6][R10.64+0x20] ;  /* 0x000020060a171981 */ /* 0x000f28000c1e1900 */
[----:B------:R-:W4:Y:S01]  /*03c0*/  @P3 LDG.E R25, desc[UR6][R10.64+0x48] ;  /* 0x000048060a193981 */ /* 0x000f22000c1e1900 */
[----:B--2---:R-:W-:-:S03]  /*03d0*/  @!P0 LOP3.LUT R3, R3, R20, RZ, 0x3c, !PT ;  /* 0x0000001403038212 */ /* 0x004fc600078e3cff */
[----:B------:R-:W2:Y:S01]  /*03e0*/  @P1 LDG.E R20, desc[UR6][R10.64+0x14] ;  /* 0x000014060a141981 */ /* 0x000ea2000c1e1900 */
[----:B---3--:R-:W-:-:S03]  /*03f0*/  @P1 LOP3.LUT R3, R3, R22, RZ, 0x3c, !PT ;  /* 0x0000001603031212 */ /* 0x008fc600078e3cff */
[----:B------:R-:W3:Y:S01]  /*0400*/  @P1 LDG.E R22, desc[UR6][R10.64+0x1c] ;  /* 0x00001c060a161981 */ /* 0x000ee2000c1e1900 */
[----:B----4-:R-:W-:-:S03]  /*0410*/  @P2 LOP3.LUT R3, R3, R24, RZ, 0x3c, !PT ;  /* 0x0000001803032212 */ /* 0x010fc600078e3cff */
[----:B------:R-:W4:Y:S01]  /*0420*/  @P2 LDG.E R24, desc[UR6][R10.64+0x28] ;  /* 0x000028060a182981 */ /* 0x000f22000c1e1900 */
[----:B------:R-:W-:-:S03]  /*0430*/  @P3 LOP3.LUT R3, R3, R26, RZ, 0x3c, !PT ;  /* 0x0000001a03033212 */ /* 0x000fc600078e3cff */
[----:B------:R-:W3:Y:S01]  /*0440*/  @P6 LDG.E R26, desc[UR6][R10.64+0x88] ;  /* 0x000088060a1a6981 */ /* 0x000ee2000c1e1900 */
[----:B------:R-:W-:Y:S02]  /*0450*/  @P4 LOP3.LUT R3, R3, R28, RZ, 0x3c, !PT ;  /* 0x0000001c03034212 */ /* 0x000fe400078e3cff */
[----:B------:R-:W-:Y:S02]  /*0460*/  @!P0 LOP3.LUT R7, R7, R18, RZ, 0x3c, !PT ;  /* 0x0000001207078212 */ /* 0x000fe400078e3cff */
[----:B------:R-:W3:Y:S01]  /*0470*/  @!P0 LDG.E R18, desc[UR6][R10.64+0x8] ;  /* 0x000008060a128981 */ /* 0x000ee2000c1e1900 */
[----:B------:R-:W-:-:S03]  /*0480*/  @!P0 LOP3.LUT R4, R4, R17, RZ, 0x3c, !PT ;  /* 0x0000001104048212 */ /* 0x000fc600078e3cff */
[----:B------:R-:W3:Y:S01]  /*0490*/  @!P0 LDG.E R17, desc[UR6][R10.64+0xc] ;  /* 0x00000c060a118981 */ /* 0x000ee2000c1e1900 */
[----:B------:R-:W-:-:S03]  /*04a0*/  @P5 LOP3.LUT R3, R3, R19, RZ, 0x3c, !PT ;  /* 0x0000001303035212 */ /* 0x000fc600078e3cff */
[----:B------:R-:W3:Y:S01]  /*04b0*/  @P1 LDG.E R19, desc[UR6][R10.64+0x18] ;  /* 0x000018060a131981 */ /* 0x000ee2000c1e1900 */
[----:B--2---:R-:W-:-:S03]  /*04c0*/  @P1 LOP3.LUT R7, R7, R20, RZ, 0x3c, !PT ;  /* 0x0000001407071212 */ /* 0x004fc600078e3cff */
[----:B------:R-:W2:Y:S01]  /*04d0*/  @P3 LDG.E R20, desc[UR6][R10.64+0x3c] ;  /* 0x00003c060a143981 */ /* 0x000ea2000c1e1900 */
[----:B----4-:R-:W-:-:S03]  /*04e0*/  @P2 LOP3.LUT R7, R7, R24, RZ, 0x3c, !PT ;  /* 0x0000001807072212 */ /* 0x010fc600078e3cff */
[----:B------:R-:W4:Y:S01]  /*04f0*/  @P4 LDG.E R24, desc[UR6][R10.64+0x50] ;  /* 0x000050060a184981 */ /* 0x000f22000c1e1900 */
[----:B---3--:R-:W-:-:S03]  /*0500*/  @!P0 LOP3.LUT R5, R5, R18, RZ, 0x3c, !PT ;  /* 0x0000001205058212 */ /* 0x008fc600078e3cff */
[----:B------:R-:W3:Y:S01]  /*0510*/  @P2 LDG.E R18, desc[UR6][R10.64+0x30] ;  /* 0x000030060a122981 */ /* 0x000ee2000c1e1900 */
[----:B------:R-:W-:-:S03]  /*0520*/  @!P0 LOP3.LUT R2, R2, R17, RZ, 0x3c, !PT ;  /* 0x0000001102028212 */ /* 0x000fc600078e3cff */
[----:B------:R-:W3:Y:S01]  /*0530*/  @P2 LDG.E R17, desc[UR6][R10.64+0x2c] ;  /* 0x00002c060a112981 */ /* 0x000ee2000c1e1900 */
[----:B------:R-:W-:-:S03]  /*0540*/  @P1 LOP3.LUT R4, R4, R19, RZ, 0x3c, !PT ;  /* 0x0000001304041212 */ /* 0x000fc600078e3cff */
[----:B------:R-:W3:Y:S01]  /*0550*/  @P2 LDG.E R19, desc[UR6][R10.64+0x34] ;  /* 0x000034060a132981 */ /* 0x000ee2000c1e1900 */
[----:B------:R-:W-:Y:S02]  /*0560*/  @P1 LOP3.LUT R5, R5, R22, RZ, 0x3c, !PT ;  /* 0x0000001605051212 */ /* 0x000fe400078e3cff */
[----:B------:R-:W-:Y:S01]  /*0570*/  @P1 LOP3.LUT R2, R2, R23, RZ, 0x3c, !PT ;  /* 0x0000001702021212 */ /* 0x000fe200078e3cff */
[----:B------:R-:W3:Y:S04]  /*0580*/  @P3 LDG.E R22, desc[UR6][R10.64+0x44] ;  /* 0x000044060a163981 */ /* 0x000ee8000c1e1900 */
[----:B------:R-:W3:Y:S01]  /*0590*/  @P3 LDG.E R23, desc[UR6][R10.64+0x40] ;  /* 0x000040060a173981 */ /* 0x000ee2000c1e1900 */
[----:B--2---:R-:W-:-:S03]  /*05a0*/  @P3 LOP3.LUT R7, R7, R20, RZ, 0x3c, !PT ;  /* 0x0000001407073212 */ /* 0x004fc600078e3cff */
[----:B------:R-:W2:Y:S01]  /*05b0*/  @P5 LDG.E R20, desc[UR6][R10.64+0x64] ;  /* 0x000064060a145981 */ /* 0x000ea2000c1e1900 */
[----:B----4-:R-:W-:-:S03]  /*05c0*/  @P4 LOP3.LUT R7, R7, R24, RZ, 0x3c, !PT ;  /* 0x0000001807074212 */ /* 0x010fc600078e3cff */
[----:B------:R-:W4:Y:S01]  /*05d0*/  @P6 LDG.E R24, desc[UR6][R10.64+0x78] ;  /* 0x000078060a186981 */ /* 0x000f22000c1e1900 */
[----:B---3--:R-:W-:-:S03]  /*05e0*/  @P2 LOP3.LUT R5, R5, R18, RZ, 0x3c, !PT ;  /* 0x0000001205052212 */ /* 0x008fc600078e3cff */
[----:B------:R-:W3:Y:S01]  /*05f0*/  @P4 LDG.E R18, desc[UR6][R10.64+0x58] ;  /* 0x000058060a124981 */ /* 0x000ee2000c1e1900 */
[----:B------:R-:W-:-:S03]  /*0600*/  @P2 LOP3.LUT R4, R4, R17, RZ, 0x3c, !PT ;  /* 0x0000001104042212 */ /* 0x000fc600078e3cff */
[----:B------:R-:W3:Y:S01]  /*0610*/  @P4 LDG.E R17, desc[UR6][R10.64+0x54] ;  /* 0x000054060a114981 */ /* 0x000ee2000c1e1900 */
[----:B------:R-:W-:-:S03]  /*0620*/  @P2 LOP3.LUT R2, R2, R19, RZ, 0x3c, !PT ;  /* 0x0000001302022212 */ /* 0x000fc600078e3cff */
[----:B------:R-:W3:Y:S01]  /*0630*/  @P4 LDG.E R19, desc[UR6][R10.64+0x5c] ;  /* 0x00005c060a134981 */ /* 0x000ee2000c1e1900 */
[----:B------:R-:W-:Y:S02]  /*0640*/  @P3 LOP3.LUT R5, R5, R22, RZ, 0x3c, !PT ;  /* 0x0000001605053212 */ /* 0x000fe400078e3cff */
[----:B------:R-:W-:Y:S01]  /*0650*/  @P3 LOP3.LUT R2, R2, R25, RZ, 0x3c, !PT ;  /* 0x0000001902023212 */ /* 0x000fe200078e3cff */
[----:B------:R-:W3:Y:S01]  /*0660*/  @P5 LDG.E R22, desc[UR6][R10.64+0x6c] ;  /* 0x00006c060a165981 */ /* 0x000ee2000c1e1900 */
[----:B------:R-:W-:-:S03]  /*0670*/  @P3 LOP3.LUT R4, R4, R23, RZ, 0x3c, !PT ;  /* 0x0000001704043212 */ /* 0x000fc600078e3cff */
[----:B------:R-:W3:Y:S04]  /*0680*/  @P5 LDG.E R23, desc[UR6][R10.64+0x68] ;  /* 0x000068060a175981 */ /* 0x000ee8000c1e1900 */
[----:B------:R-:W3:Y:S01]  /*0690*/  @P5 LDG.E R25, desc[UR6][R10.64+0x70] ;  /* 0x000070060a195981 */ /* 0x000ee2000c1e1900 */
[----:B------:R-:W-:Y:S02]  /*06a0*/  LOP3.LUT P0, RZ, R21, 0x80, RZ, 0xc0, !PT ;  /* 0x0000008015ff7812 */ /* 0x000fe4000780c0ff */
[----:B--2---:R-:W-:-:S11]  /*06b0*/  @P5 LOP3.LUT R7, R7, R20, RZ, 0x3c, !PT ;  /* 0x0000001407075212 */ /* 0x004fd600078e3cff */
        /* <DEDUP_REMOVED lines=15> */
[----:B------:R-:W-:Y:S02]  /*07b0*/  @P6 LOP3.LUT R3, R3, R26, RZ, 0x3c, !PT ;  /* 0x0000001a03036212 */ /* 0x000fe400078e3cff */
[----:B--2---:R-:W-:Y:S02]  /*07c0*/  @P0 LOP3.LUT R7, R7, R20, RZ, 0x3c, !PT ;  /* 0x0000001407070212 */ /* 0x004fe400078e3cff */
[----:B----4-:R-:W-:Y:S02]  /*07d0*/  @P0 LOP3.LUT R3, R3, R24, RZ, 0x3c, !PT ;  /* 0x0000001803030212 */ /* 0x010fe400078e3cff */
[----:B---3--:R-:W-:Y:S02]  /*07e0*/  @P6 LOP3.LUT R5, R5, R18, RZ, 0x3c, !PT ;  /* 0x0000001205056212 */ /* 0x008fe400078e3cff */
[----:B------:R-:W-:Y:S02]  /*07f0*/  @P6 LOP3.LUT R4, R4, R17, RZ, 0x3c, !PT ;  /* 0x0000001104046212 */ /* 0x000fe400078e3cff */
[----:B------:R-:W-:-:S02]  /*0800*/  @P6 LOP3.LUT R2, R2, R19, RZ, 0x3c, !PT ;  /* 0x0000001302026212 */ /* 0x000fc400078e3cff */
[----:B------:R-:W-:Y:S02]  /*0810*/  @P0 LOP3.LUT R5, R5, R22, RZ, 0x3c, !PT ;  /* 0x0000001605050212 */ /* 0x000fe400078e3cff */
[----:B------:R-:W-:Y:S02]  /*0820*/  @P0 LOP3.LUT R4, R4, R23, RZ, 0x3c, !PT ;  /* 0x0000001704040212 */ /* 0x000fe400078e3cff */
[----:B------:R-:W-:Y:S02]  /*0830*/  @P0 LOP3.LUT R2, R2, R25, RZ, 0x3c, !PT ;  /* 0x0000001902020212 */ /* 0x000fe400078e3cff */
[----:B------:R-:W-:-:S13]  /*0840*/  R2P PR, R21.B1, 0x7f ;  /* 0x0000007f15007804 */ /* 0x000fda0000001000 */
[----:B------:R-:W2:Y:S04]  /*0850*/  @P0 LDG.E R18, desc[UR6][R10.64+0xa0] ;  /* 0x0000a0060a120981 */ /* 0x000ea8000c1e1900 */
[----:B------:R-:W3:Y:S04]  /*0860*/  @P0 LDG.E R17, desc[UR6][R10.64+0xa4] ;  /* 0x0000a4060a110981 */ /* 0x000ee8000c1e1900 */
[----:B------:R-:W4:Y:S04]  /*0870*/  @P0 LDG.E R20, desc[UR6][R10.64+0xa8] ;  /* 0x0000a8060a140981 */ /* 0x000f28000c1e1900 */
[----:B------:R-:W4:Y:S04]  /*0880*/  @P0 LDG.E R19, desc[UR6][R10.64+0xac] ;  /* 0x0000ac060a130981 */ /* 0x000f28000c1e1900 */
[----:B------:R-:W4:Y:S04]  /*0890*/  @P0 LDG.E R22, desc[UR6][R10.64+0xb0] ;  /* 0x0000b0060a160981 */ /* 0x000f28000c1e1900 */
[----:B------:R-:W4:Y:S04]  /*08a0*/  @P1 LDG.E R24, desc[UR6][R10.64+0xb4] ;  /* 0x0000b4060a181981 */ /* 0x000f28000c1e1900 */
[----:B------:R-:W4:Y:S04]  /*08b0*/  @P1 LDG.E R26, desc[UR6][R10.64+0xbc] ;  /* 0x0000bc060a1a1981 */ /* 0x000f28000c1e1900 */
[----:B------:R-:W4:Y:S04]  /*08c0*/  @P1 LDG.E R23, desc[UR6][R10.64+0xb8] ;  /* 0x0000b8060a171981 */ /* 0x000f28000c1e1900 */
[----:B------:R-:W4:Y:S04]  /*08d0*/  @P1 LDG.E R28, desc[UR6][R10.64+0xc4] ;  /* 0x0000c4060a1c1981 */ /* 0x000f28000c1e1900 */
[----:B------:R-:W4:Y:S01]  /*08e0*/  @P1 LDG.E R25, desc[UR6][R10.64+0xc0] ;  /* 0x0000c0060a191981 */ /* 0x000f22000c1e1900 */
[----:B--2---:R-:W-:-:S03]  /*08f0*/  @P0 LOP3.LUT R7, R7, R18, RZ, 0x3c, !PT ;  /* 0x0000001207070212 */ /* 0x004fc600078e3cff */
[----:B------:R-:W2:Y:S01]  /*0900*/  @P2 LDG.E R18, desc[UR6][R10.64+0xc8] ;  /* 0x0000c8060a122981 */ /* 0x000ea2000c1e1900 */
[----:B---3--:R-:W-:-:S03]  /*0910*/  @P0 LOP3.LUT R4, R4, R17, RZ, 0x3c, !PT ;  /* 0x0000001104040212 */ /* 0x008fc600078e3cff */
[----:B------:R-:W3:Y:S01]  /*0920*/  @P2 LDG.E R17, desc[UR6][R10.64+0xcc] ;  /* 0x0000cc060a112981 */ /* 0x000ee2000c1e1900 */
[----:B----4-:R-:W-:-:S03]  /*0930*/  @P0 LOP3.LUT R5, R5, R20, RZ, 0x3c, !PT ;  /* 0x0000001405050212 */ /* 0x010fc600078e3cff */
[----:B------:R-:W4:Y:S01]  /*0940*/  @P3 LDG.E R20, desc[UR6][R10.64+0xec] ;  /* 0x0000ec060a143981 */ /* 0x000f22000c1e1900 */
[----:B------:R-:W-:-:S03]  /*0950*/  @P0 LOP3.LUT R2, R2, R19, RZ, 0x3c, !PT ;  /* 0x0000001302020212 */ /* 0x000fc600078e3cff */
[----:B------:R-:W4:Y:S01]  /*0960*/  @P2 LDG.E R19, desc[UR6][R10.64+0xd4] ;  /* 0x0000d4060a132981 */ /* 0x000f22000c1e1900 */
[----:B------:R-:W-:Y:S02]  /*0970*/  @P0 LOP3.LUT R3, R3, R22, RZ, 0x3c, !PT ;  /* 0x0000001603030212 */ /* 0x000fe400078e3cff */
[----:B------:R-:W-:Y:S01]  /*0980*/  LOP3.LUT P0, RZ, R21, 0x8000, RZ, 0xc0, !PT ;  /* 0x0000800015ff7812 */ /* 0x000fe2000780c0ff */
[----:B------:R-:W4:Y:S01]  /*0990*/  @P2 LDG.E R22, desc[UR6][R10.64+0xd0] ;  /* 0x0000d0060a162981 */ /* 0x000f22000c1e1900 */
[----:B------:R-:W-:-:S03]  /*09a0*/  @P1 LOP3.LUT R7, R7, R24, RZ, 0x3c, !PT ;  /* 0x0000001807071212 */ /* 0x000fc600078e3cff */
[----:B------:R-:W4:Y:S01]  /*09b0*/  @P3 LDG.E R21, desc[UR6][R10.64+0xe0] ;  /* 0x0000e0060a153981 */ /* 0x000f22000c1e1900 */
[----:B------:R-:W-:-:S03]  /*09c0*/  @P1 LOP3.LUT R5, R5, R26, RZ, 0x3c, !PT ;  /* 0x0000001a05051212 */ /* 0x000fc600078e3cff */
[----:B------:R-:W4:Y:S01]  /*09d0*/  @P2 LDG.E R24, desc[UR6][R10.64+0xd8] ;  /* 0x0000d8060a182981 */ /* 0x000f22000c1e1900 */
[----:B------:R-:W-:-:S03]  /*09e0*/  @P1 LOP3.LUT R4, R4, R23, RZ, 0x3c, !PT ;  /* 0x0000001704041212 */ /* 0x000fc600078e3cff */
[----:B------:R-:W4:Y:S01]  /*09f0*/  @P3 LDG.E R26, desc[UR6][R10.64+0xdc] ;  /* 0x0000dc060a1a3981 */ /* 0x000f22000c1e1900 */
[----:B------:R-:W-:-:S03]  /*0a00*/  @P1 LOP3.LUT R3, R3, R28, RZ, 0x3c, !PT ;  /* 0x0000001c03031212 */ /* 0x000fc600078e3cff */
[----:B------:R-:W4:Y:S04]  /*0a10*/  @P3 LDG.E R28, desc[UR6][R10.64+0xe4] ;  /* 0x0000e4060a1c3981 */ /* 0x000f28000c1e1900 */
[----:B------:R-:W4:Y:S01]  /*0a20*/  @P3 LDG.E R23, desc[UR6][R10.64+0xe8] ;  /* 0x0000e8060a173981 */ /* 0x000f22000c1e1900 */
[----:B--2---:R-:W-:-:S03]  /*0a30*/  @P2 LOP3.LUT R7, R7, R18, RZ, 0x3c, !PT ;  /* 0x0000001207072212 */ /* 0x004fc600078e3cff */
[----:B------:R-:W2:Y:S01]  /*0a40*/  @P4 LDG.E R18, desc[UR6][R10.64+0xf0] ;  /* 0x0000f0060a124981 */ /* 0x000ea2000c1e1900 */
[----:B---3--:R-:W-:Y:S02]  /*0a50*/  @P2 LOP3.LUT R4, R4, R17, RZ, 0x3c, !PT ;  /* 0x0000001104042212 */ /* 0x008fe400078e3cff */
[----:B------:R-:W-:Y:S01]  /*0a60*/  @P1 LOP3.LUT R2, R2, R25, RZ, 0x3c, !PT ;  /* 0x0000001902021212 */ /* 0x000fe200078e3cff */
[----:B------:R-:W3:Y:S03]  /*0a70*/  @P5 LDG.E R17, desc[UR6][R10.64+0x110] ;  /* 0x000110060a115981 */ /* 0x000ee6000c1e1900 */
[----:B----4-:R-:W-:Y:S02]  /*0a80*/  @P2 LOP3.LUT R2, R2, R19, RZ, 0x3c, !PT ;  /* 0x0000001302022212 */ /* 0x010fe400078e3cff */
[----:B------:R-:W4:Y:S01]  /*0a90*/  @P4 LDG.E R19, desc[UR6][R10.64+0xf4] ;  /* 0x0000f4060a134981 */ /* 0x000f22000c1e1900 */
        /* <DEDUP_REMOVED lines=12> */
[----:B--2---:R-:W-:-:S03]  /*0b60*/  @P4 LOP3.LUT R7, R7, R18, RZ, 0x3c, !PT ;  /* 0x0000001207074212 */ /* 0x004fc600078e3cff */
[----:B------:R-:W2:Y:S01]  /*0b70*/  @P5 LDG.E R18, desc[UR6][R10.64+0x114] ;  /* 0x000114060a125981 */ /* 0x000ea2000c1e1900 */
[----:B------:R-:W-:-:S03]  /*0b80*/  @P3 LOP3.LUT R3, R3, R20, RZ, 0x3c, !PT ;  /* 0x0000001403033212 */ /* 0x000fc600078e3cff */
[----:B------:R-:W2:Y:S01]  /*0b90*/  @P6 LDG.E R20, desc[UR6][R10.64+0x118] ;  /* 0x000118060a146981 */ /* 0x000ea2000c1e1900 */
[----:B----4-:R-:W-:-:S03]  /*0ba0*/  @P4 LOP3.LUT R4, R4, R19, RZ, 0x3c, !PT ;  /* 0x0000001304044212 */ /* 0x010fc600078e3cff */
[----:B------:R-:W4:Y:S01]  /*0bb0*/  @P6 LDG.E R19, desc[UR6][R10.64+0x11c] ;  /* 0x00011c060a136981 */ /* 0x000f22000c1e1900 */
[----:B---3--:R-:W-:-:S03]  /*0bc0*/  @P4 LOP3.LUT R5, R5, R22, RZ, 0x3c, !PT ;  /* 0x0000001605054212 */ /* 0x008fc600078e3cff */
[----:B------:R-:W3:Y:S01]  /*0bd0*/  @P6 LDG.E R22, desc[UR6][R10.64+0x120] ;  /* 0x000120060a166981 */ /* 0x000ee2000c1e1900 */
[----:B------:R-:W-:-:S03]  /*0be0*/  @P4 LOP3.LUT R2, R2, R21, RZ, 0x3c, !PT ;  /* 0x0000001502024212 */ /* 0x000fc600078e3cff */
[----:B------:R-:W3:Y:S01]  /*0bf0*/  @P0 LDG.E R21, desc[UR6][R10.64+0x130] ;  /* 0x000130060a150981 */ /* 0x000ee2000c1e1900 */
[----:B------:R-:W-:Y:S02]  /*0c00*/  @P4 LOP3.LUT R3, R3, R24, RZ, 0x3c, !PT ;  /* 0x0000001803034212 */ /* 0x000fe400078e3cff */
[----:B------:R-:W-:Y:S01]  /*0c10*/  @P5 LOP3.LUT R2, R2, R17, RZ, 0x3c, !PT ;  /* 0x0000001102025212 */ /* 0x000fe200078e3cff */
[----:B------:R-:W3:Y:S01]  /*0c20*/  @P6 LDG.E R24, desc[UR6][R10.64+0x128] ;  /* 0x000128060a186981 */ /* 0x000ee2000c1e1900 */
[----:B------:R-:W-:-:S03]  /*0c30*/  @P5 LOP3.LUT R7, R7, R26, RZ, 0x3c, !PT ;  /* 0x0000001a07075212 */ /* 0x000fc600078e3cff */
[----:B------:R-:W3:Y:S01]  /*0c40*/  @P6 LDG.E R17, desc[UR6][R10.64+0x124] ;  /* 0x000124060a116981 */ /* 0x000ee2000c1e1900 */
[----:B------:R-:W-:-:S03]  /*0c50*/  @P5 LOP3.LUT R5, R5, R28, RZ, 0x3c, !PT ;  /* 0x0000001c05055212 */ /* 0x000fc600078e3cff */
[----:B------:R-:W3:Y:S01]  /*0c60*/  @P0 LDG.E R26, desc[UR6][R10.64+0x12c] ;  /* 0x00012c060a1a0981 */ /* 0x000ee2000c1e1900 */
[----:B------:R-:W-:-:S03]  /*0c70*/  @P5 LOP3.LUT R4, R4, R23, RZ, 0x3c, !PT ;  /* 0x0000001704045212 */ /* 0x000fc600078e3cff */
[----:B------:R-:W3:Y:S04]  /*0c80*/  @P0 LDG.E R28, desc[UR6][R10.64+0x13c] ;  /* 0x00013c060a1c0981 */ /* 0x000ee8000c1e1900 */
[----:B------:R-:W3:Y:S01]  /*0c90*/  @P0 LDG.E R23, desc[UR6][R10.64+0x138] ;  /* 0x000138060a170981 */ /* 0x000ee2000c1e1900 */
[----:B--2---:R-:W-:-:S03]  /*0ca0*/  @P5 LOP3.LUT R3, R3, R18, RZ, 0x3c, !PT ;  /* 0x0000001203035212 */ /* 0x004fc600078e3cff */
[----:B------:R-:W2:Y:S01]  /*0cb0*/  @P0 LDG.E R18, desc[UR6][R10.64+0x134] ;  /* 0x000134060a120981 */ /* 0x000ea2000c1e1900 */
[----:B------:R-:W-:-:S04]  /*0cc0*/  UIADD3 UR4, UPT, UPT, UR4, 0x10, URZ ;  /* 0x0000001004047890 */ /* 0x000fc8000fffe0ff */
[----:B------:R-:W-:Y:S01]  /*0cd0*/  UISETP.NE.AND UP0, UPT, UR4, 0x20, UPT ;  /* 0x000000200400788c */ /* 0x000fe2000bf05270 */
[----:B------:R-:W-:Y:S02]  /*0ce0*/  @P6 LOP3.LUT R7, R7, R20, RZ, 0x3c, !PT ;  /* 0x0000001407076212 */ /* 0x000fe400078e3cff */
[----:B----4-:R-:W-:Y:S02]  /*0cf0*/  @P6 LOP3.LUT R4, R4, R19, RZ, 0x3c, !PT ;  /* 0x0000001304046212 */ /* 0x010fe400078e3cff */
[----:B---3--:R-:W-:Y:S02]  /*0d00*/  @P6 LOP3.LUT R5, R5, R22, RZ, 0x3c, !PT ;  /* 0x0000001605056212 */ /* 0x008fe400078e3cff */
[----:B------:R-:W-:Y:S02]  /*0d10*/  @P0 LOP3.LUT R4, R4, R21, RZ, 0x3c, !PT ;  /* 0x0000001504040212 */ /* 0x000fe400078e3cff */
[----:B------:R-:W-:Y:S02]  /*0d20*/  @P6 LOP3.LUT R3, R3, R24, RZ, 0x3c, !PT ;  /* 0x0000001803036212 */ /* 0x000fe400078e3cff */
[----:B------:R-:W-:-:S02]  /*0d30*/  @P6 LOP3.LUT R2, R2, R17, RZ, 0x3c, !PT ;  /* 0x0000001102026212 */ /* 0x000fc400078e3cff */
[----:B------:R-:W-:Y:S02]  /*0d40*/  @P0 LOP3.LUT R7, R7, R26, RZ, 0x3c, !PT ;  /* 0x0000001a07070212 */ /* 0x000fe400078e3cff */
[----:B------:R-:W-:Y:S02]  /*0d50*/  @P0 LOP3.LUT R3, R3, R28, RZ, 0x3c, !PT ;  /* 0x0000001c03030212 */ /* 0x000fe400078e3cff */
[----:B------:R-:W-:Y:S02]  /*0d60*/  @P0 LOP3.LUT R2, R2, R23, RZ, 0x3c, !PT ;  /* 0x0000001702020212 */ /* 0x000fe400078e3cff */
[----:B--2---:R-:W-:Y:S01]  /*0d70*/  @P0 LOP3.LUT R5, R5, R18, RZ, 0x3c, !PT ;  /* 0x0000001205050212 */ /* 0x004fe200078e3cff */
[----:B------:R-:W-:Y:S06]  /*0d80*/  BRA.U UP0, `(.L_x_4) ;  /* 0xfffffff500487547 */ /* 0x000fec000b83ffff */
[----:B------:R-:W-:-:S05]  /*0d90*/  VIADD R0, R0, 0x1 ;  /* 0x0000000100007836 */ /* 0x000fca0000000000 */
[----:B------:R-:W-:-:S13]  /*0da0*/  ISETP.NE.AND P0, PT, R0, 0x5, PT ;  /* 0x000000050000780c */ /* 0x000fda0003f05270 */
[----:B------:R-:W-:Y:S05]  /*0db0*/  @P0 BRA `(.L_x_5) ;  /* 0xfffffff400300947 */ /* 0x000fea000383ffff */
[----:B------:R-:W-:Y:S01]  /*0dc0*/  LOP3.LUT R0, R13, 0x3, RZ, 0xc0, !PT ;  /* 0x000000030d007812 */ /* 0x000fe200078ec0ff */
[----:B------:R0:W-:Y:S03]  /*0dd0*/  STL [R1+0x4], R7 ;  /* 0x0000040701007387 */ /* 0x0001e60000100800 */
[----:B------:R-:W-:Y:S01]  /*0de0*/  ISETP.NE.U32.AND P0, PT, R0, 0x1, PT ;  /* 0x000000010000780c */ /* 0x000fe20003f05070 */
[----:B------:R0:W-:Y:S03]  /*0df0*/  STL.64 [R1+0x8], R4 ;  /* 0x0000080401007387 */ /* 0x0001e60000100a00 */
[----:B------:R-:W-:Y:S01]  /*0e00*/  ISETP.NE.AND.EX P0, PT, RZ, RZ, PT, P0 ;  /* 0x000000ffff00720c */ /* 0x000fe20003f05300 */
[----:B------:R0:W-:-:S12]  /*0e10*/  STL.64 [R1+0x10], R2 ;  /* 0x0000100201007387 */ /* 0x0001d80000100a00 */
[----:B0-----:R-:W-:Y:S05]  /*0e20*/  @!P0 BRA `(.L_x_3) ;  /* 0x0000001800088947 */ /* 0x001fea0003800000 */
[----:B------:R-:W-:Y:S01]  /*0e30*/  UMOV UR4, URZ ;  /* 0x000000ff00047c82 */ /* 0x000fe20008000000 */
[----:B------:R-:W-:Y:S01]  /*0e40*/  UMOV UR5, URZ ;  /* 0x000000ff00057c82 */ /* 0x000fe20008000000 */
[----:B------:R-:W-:Y:S02]  /*0e50*/  IMAD.MOV.U32 R0, RZ, RZ, RZ ;  /* 0x000000ffff007224 */ /* 0x000fe400078e00ff */
[----:B------:R-:W-:Y:S02]  /*0e60*/  IMAD.MOV.U32 R7, RZ, RZ, RZ ;  /* 0x000000ffff077224 */ /* 0x000fe400078e00ff */
[----:B------:R-:W-:Y:S02]  /*0e70*/  IMAD.U32 R3, RZ, RZ, UR4 ;  /* 0x00000004ff037e24 */ /* 0x000fe4000f8e00ff */
[----:B------:R-:W-:Y:S02]  /*0e80*/  IMAD.U32 R2, RZ, RZ, UR5 ;  /* 0x00000005ff027e24 */ /* 0x000fe4000f8e00ff */
[----:B------:R-:W-:-:S02]  /*0e90*/  IMAD.U32 R5, RZ, RZ, UR4 ;  /* 0x00000004ff057e24 */ /* 0x000fc4000f8e00ff */
[----:B------:R-:W-:-:S07]  /*0ea0*/  IMAD.U32 R4, RZ, RZ, UR5 ;  /* 0x00000005ff047e24 */ /* 0x000fce000f8e00ff */
.L_x_7:
[----:B------:R-:W-:-:S06]  /*0eb0*/  IMAD R15, R0, 0x4, R1 ;  /* 0x00000004000f7824 */ /* 0x000fcc00078e0201 */
[----:B------:R-:W5:Y:S01]  /*0ec0*/  LDL R15, [R15+0x4] ;  /* 0x000004000f0f7983 */ /* 0x000f620000100800 */
[----:B------:R-:W-:-:S05]  /*0ed0*/  UMOV UR4, URZ ;  /* 0x000000ff00047c82 */ /* 0x000fca0008000000 */
.L_x_6:
        /* <DEDUP_REMOVED lines=183> */
[----:B0-----:R-:W-:Y:S05]  /*1a50*/  @P0 BRA `(.L_x_3) ;  /* 0x0000000800fc0947 */ /* 0x001fea0003800000 */
        /* <DEDUP_REMOVED lines=8> */
.L_x_9:
[----:B------:R-:W-:-:S06]  /*1ae0*/  IMAD R15, R0, 0x4, R1 ;  /* 0x00000004000f7824 */ /* 0x000fcc00078e0201 */
[----:B------:R-:W5:Y:S01]  /*1af0*/  LDL R15, [R15+0x4] ;  /* 0x000004000f0f7983 */ /* 0x000f620000100800 */
[----:B------:R-:W-:-:S05]  /*1b00*/  UMOV UR4, URZ ;  /* 0x000000ff00047c82 */ /* 0x000fca0008000000 */
.L_x_8:
        /* <DEDUP_REMOVED lines=177> */
[----:B------:R0:W-:Y:S04]  /*2620*/  STL [R1+0x4], R7 ;  /* 0x0000040701007387 */ /* 0x0001e80000100800 */
[----:B------:R0:W-:Y:S04]  /*2630*/  STL.64 [R1+0x8], R4 ;  /* 0x0000080401007387 */ /* 0x0001e80000100a00 */
[----:B------:R0:W-:Y:S02]  /*2640*/  STL.64 [R1+0x10], R2 ;  /* 0x0000100201007387 */ /* 0x0001e40000100a00 */
.L_x_3:
[----:B------:R-:W-:Y:S05]  /*2650*/  BSYNC.RECONVERGENT B1 ;  /* 0x0000000000017941 */ /* 0x000fea0003800200 */
.L_x_2:
[C---:B------:R-:W-:Y:S01]  /*2660*/  ISETP.GT.U32.AND P0, PT, R13.reuse, 0x3, PT ;  /* 0x000000030d00780c */ /* 0x040fe20003f04070 */
[----:B------:R-:W-:Y:S01]  /*2670*/  VIADD R14, R14, 0x1 ;  /* 0x000000010e0e7836 */ /* 0x000fe20000000000 */
[--C-:B------:R-:W-:Y:S02]  /*2680*/  SHF.R.U64 R13, R13, 0x2, R16.reuse ;  /* 0x000000020d0d7819 */ /* 0x100fe40000001210 */
[----:B------:R-:W-:Y:S02]  /*2690*/  ISETP.GT.U32.AND.EX P0, PT, R16, RZ, PT, P0 ;  /* 0x000000ff1000720c */ /* 0x000fe40003f04100 */
[----:B------:R-:W-:-:S11]  /*26a0*/  SHF.R.U32.HI R16, RZ, 0x2, R16 ;  /* 0x00000002ff107819 */ /* 0x000fd60000011610 */
[----:B------:R-:W-:Y:S05]  /*26b0*/  @P0 BRA `(.L_x_10) ;  /* 0xffffffd800c40947 */ /* 0x000fea000383ffff */
.L_x_1:
[----:B------:R-:W-:Y:S05]  /*26c0*/  BSYNC.RECONVERGENT B0 ;  /* 0x0000000000007941 */ /* 0x000fea0003800200 */
.L_x_0:
[----:B------:R-:W2:Y:S01]  /*26d0*/  LDCU UR4, c[0x0][0x390] ;  /* 0x00007200ff0477ac */ /* 0x000ea20008000800 */
[----:B------:R-:W-:Y:S02]  /*26e0*/  IMAD.MOV.U32 R0, RZ, RZ, RZ ;  /* 0x000000ffff007224 */ /* 0x000fe400078e00ff */
[----:B------:R-:W-:Y:S01]  /*26f0*/  IMAD.MOV.U32 R8, RZ, RZ, RZ ;  /* 0x000000ffff087224 */ /* 0x000fe200078e00ff */
[----:B--2---:R-:W-:-:S09]  /*2700*/  UISETP.GE.AND UP0, UPT, UR4, 0x1, UPT ;  /* 0x000000010400788c */ /* 0x004fd2000bf06270 */
[----:B------:R-:W-:Y:S05]  /*2710*/  BRA.U !UP0, `(.L_x_11) ;  /* 0x00000009083c7547 */ /* 0x000fea000b800000 */
[----:B------:R-:W-:Y:S01]  /*2720*/  UISETP.GE.U32.AND UP0, UPT, UR4, 0x4, UPT ;  /* 0x000000040400788c */ /* 0x000fe2000bf06070 */
[----:B------:R-:W-:Y:S01]  /*2730*/  IMAD.MOV.U32 R8, RZ, RZ, RZ ;  /* 0x000000ffff087224 */ /* 0x000fe200078e00ff */
[----:B------:R-:W-:Y:S01]  /*2740*/  ULOP3.LUT UR5, UR4, 0x3, URZ, 0xc0, !UPT ;  /* 0x0000000304057892 */ /* 0x000fe2000f8ec0ff */
[----:B------:R-:W-:-:S06]  /*2750*/  IMAD.MOV.U32 R0, RZ, RZ, RZ ;  /* 0x000000ffff007224 */ /* 0x000fcc00078e00ff */
[----:B------:R-:W-:Y:S05]  /*2760*/  BRA.U !UP0, `(.L_x_12) ;  /* 0x00000005089c7547 */ /* 0x000fea000b800000 */
[----:B------:R-:W-:Y:S01]  /*2770*/  IMAD.MOV.U32 R8, RZ, RZ, -0x266e14b1 ;  /* 0xd991eb4fff087424 */ /* 0x000fe200078e00ff */
[C---:B-1----:R-:W-:Y:S01]  /*2780*/  LOP3.LUT R6, R12.reuse, 0xaad26b49, RZ, 0x3c, !PT ;  /* 0xaad26b490c067812 */ /* 0x042fe200078e3cff */
[----:B------:R-:W-:Y:S01]  /*2790*/  ULOP3.LUT UR4, UR4, 0x7ffffffc, URZ, 0xc0, !UPT ;  /* 0x7ffffffc04047892 */ /* 0x000fe2000f8ec0ff */
[----:B------:R-:W-:-:S03]  /*27a0*/  ISETP.GT.AND P0, PT, R12, -0x1, PT ;  /* 0xffffffff0c00780c */ /* 0x000fc60003f04270 */
[----:B------:R-:W-:Y:S01]  /*27b0*/  IMAD R6, R6, 0x4182bed5, RZ ;  /* 0x4182bed506067824 */ /* 0x000fe200078e02ff */
[----:B------:R-:W-:Y:S01]  /*27c0*/  SEL R9, R8, 0x8bf16996, P0 ;  /* 0x8bf1699608097807 */ /* 0x000fe20000000000 */
[----:B------:R-:W-:Y:S01]  /*27d0*/  IMAD.MOV.U32 R8, RZ, RZ, RZ ;  /* 0x000000ffff087224 */ /* 0x000fe200078e00ff */
[----:B------:R-:W-:-:S03]  /*27e0*/  UIADD3 UR4, UPT, UPT, -UR4, URZ, URZ ;  /* 0x000000ff04047290 */ /* 0x000fc6000fffe1ff */
[----:B------:R-:W-:-:S04]  /*27f0*/  IMAD.IADD R9, R6, 0x1, R9 ;  /* 0x0000000106097824 */ /* 0x000fc800078e0209 */
[----:B------:R-:W-:-:S07]  /*2800*/  VIADD R9, R9, 0x7b0fdd ;  /* 0x007b0fdd09097836 */ /* 0x000fce0000000000 */
.L_x_24:
[----:B------:R-:W-:Y:S01]  /*2810*/  SHF.R.U32.HI R6, RZ, 0x2, R7 ;  /* 0x00000002ff067819 */ /* 0x000fe20000011607 */
[----:B------:R-:W-:Y:S01]  /*2820*/  IMAD.MOV.U32 R11, RZ, RZ, R4 ;  /* 0x000000ffff0b7224 */ /* 0x000fe200078e0004 */
[----:B------:R-:W-:Y:S01]  /*2830*/  UIADD3 UR4, UPT, UPT, UR4, 0x4, URZ ;  /* 0x0000000404047890 */ /* 0x000fe2000fffe0ff */
[----:B------:R-:W-:Y:S01]  /*2840*/  IMAD.MOV.U32 R13, RZ, RZ, R5 ;  /* 0x000000ffff0d7224 */ /* 0x000fe200078e0005 */
[----:B------:R-:W-:Y:S01]  /*2850*/  LOP3.LUT R6, R6, R7, RZ, 0x3c, !PT ;  /* 0x0000000706067212 */ /* 0x000fe200078e3cff */
[----:B0-----:R-:W-:Y:S01]  /*2860*/  IMAD.SHL.U32 R7, R3, 0x10, RZ ;  /* 0x0000001003077824 */ /* 0x001fe200078e00ff */
[----:B------:R-:W-:Y:S01]  /*2870*/  SHF.R.U32.HI R10, RZ, 0x2, R11 ;  /* 0x00000002ff0a7819 */ /* 0x000fe2000001160b */
[----:B------:R-:W-:Y:S01]  /*2880*/  UISETP.NE.AND UP0, UPT, UR4, URZ, UPT ;  /* 0x000000ff0400728c */ /* 0x000fe2000bf05270 */
[----:B------:R-:W-:Y:S01]  /*2890*/  BSSY.RECONVERGENT B0, `(.L_x_13) ;  /* 0x000001b000007945 */ /* 0x000fe20003800200 */
[----:B------:R-:W-:Y:S01]  /*28a0*/  IMAD.SHL.U32 R4, R6, 0x2, RZ ;  /* 0x0000000206047824 */ /* 0x000fe200078e00ff */
[----:B------:R-:W-:-:S04]  /*28b0*/  LOP3.LUT R10, R10, R11, RZ, 0x3c, !PT ;  /* 0x0000000b0a0a7212 */ /* 0x000fc800078e3cff */
[----:B------:R-:W-:Y:S01]  /*28c0*/  LOP3.LUT R4, R6, R4, R7, 0x96, !PT ;  /* 0x0000000406047212 */ /* 0x000fe200078e9607 */
[----:B------:R-:W-:-:S03]  /*28d0*/  IMAD.SHL.U32 R6, R10, 0x2, RZ ;  /* 0x000000020a067824 */ /* 0x000fc600078e00ff */
[----:B------:R-:W-:-:S05]  /*28e0*/  LOP3.LUT R4, R4, R3, RZ, 0x3c, !PT ;  /* 0x0000000304047212 */ /* 0x000fca00078e3cff */
[----:B------:R-:W-:-:S05]  /*28f0*/  IMAD.SHL.U32 R7, R4, 0x10, RZ ;  /* 0x0000001004077824 */ /* 0x000fca00078e00ff */
[----:B------:R-:W-:Y:S01]  /*2900*/  LOP3.LUT R11, R10, R6, R7, 0x96, !PT ;  /* 0x000000060a0b7212 */ /* 0x000fe200078e9607 */
[----:B------:R-:W-:Y:S01]  /*2910*/  IMAD.MOV.U32 R6, RZ, RZ, R9 ;  /* 0x000000ffff067224 */ /* 0x000fe200078e0009 */
[----:B------:R-:W-:Y:S01]  /*2920*/  IADD3 R7, PT, PT, R9, -0x10974f, R4 ;  /* 0xffef68b109077810 */ /* 0x000fe20007ffe004 */
[----:B------:R-:W-:Y:S01]  /*2930*/  IMAD.MOV.U32 R9, RZ, RZ, 0x2f800000 ;  /* 0x2f800000ff097424 */ /* 0x000fe200078e00ff */
[----:B------:R-:W-:Y:S02]  /*2940*/  LOP3.LUT R5, R11, R4, RZ, 0x3c, !PT ;  /* 0x000000040b057212 */ /* 0x000fe400078e3cff */
[----:B------:R-:W-:Y:S02]  /*2950*/  I2FP.F32.U32 R10, R7 ;  /* 0x00000007000a7245 */ /* 0x000fe40000201000 */
[----:B------:R-:W-:-:S03]  /*2960*/  IADD3 R7, PT, PT, R6, -0xb0f8a, R5 ;  /* 0xfff4f07606077810 */ /* 0x000fc60007ffe005 */
[----:B------:R-:W-:Y:S01]  /*2970*/  FFMA R11, R10, R9, 1.1641532182693481445e-10 ;  /* 0x2f0000000a0b7423 */ /* 0x000fe20000000009 */
[----:B------:R-:W-:-:S04]  /*2980*/  I2FP.F32.U32 R10, R7 ;  /* 0x00000007000a7245 */ /* 0x000fc80000201000 */
[----:B------:R-:W-:Y:S01]  /*2990*/  FSETP.GEU.AND P0, PT, R11, 0.25, PT ;  /* 0x3e8000000b00780b */ /* 0x000fe20003f0e000 */
[----:B------:R-:W-:-:S05]  /*29a0*/  FFMA R10, R10, R9, 1.1641532182693481445e-10 ;  /* 0x2f0000000a0a7423 */ /* 0x000fca0000000009 */
[----:B------:R-:W-:-:S07]  /*29b0*/  FSETP.GEU.AND P1, PT, R10, 0.25, PT ;  /* 0x3e8000000a00780b */ /* 0x000fce0003f2e000 */
[----:B------:R-:W-:Y:S01]  /*29c0*/  @!P0 VIADD R0, R0, 0x1 ;  /* 0x0000000100008836 */ /* 0x000fe20000000000 */
[----:B------:R-:W-:Y:S06]  /*29d0*/  @!P0 BRA `(.L_x_14) ;  /* 0x0000000000188947 */ /* 0x000fec0003800000 */
[----:B------:R-:W-:-:S04]  /*29e0*/  FSETP.GEU.AND P0, PT, R11, 0.5, PT ;  /* 0x3f0000000b00780b */ /* 0x000fc80003f0e000 */
[----:B------:R-:W-:-:S09]  /*29f0*/  FSETP.GEU.AND P2, PT, R11, 0.75, P0 ;  /* 0x3f4000000b00780b */ /* 0x000fd2000074e000 */
[----:B------:R-:W-:Y:S02]  /*2a00*/  @P0 VIADD R7, R8, 0x1 ;  /* 0x0000000108070836 */ /* 0x000fe40000000000 */
[----:B------:R-:W-:Y:S02]  /*2a10*/  @!P0 VIADD R0, R0, 0xffffffff ;  /* 0xffffffff00008836 */ /* 0x000fe40000000000 */
[----:B------:R-:W-:-:S04]  /*2a20*/  @P2 VIADD R7, R8, 0xffffffff ;  /* 0xffffffff08072836 */ /* 0x000fc80000000000 */
[----:B------:R-:W-:-:S07]  /*2a30*/  @P0 IMAD.MOV.U32 R8, RZ, RZ, R7 ;  /* 0x000000ffff080224 */ /* 0x000fce00078e0007 */
.L_x_14:
[----:B------:R-:W-:Y:S05]  /*2a40*/  BSYNC.RECONVERGENT B0 ;  /* 0x0000000000007941 */ /* 0x000fea0003800200 */
.L_x_13:
[----:B------:R-:W-:Y:S01]  /*2a50*/  BSSY.RECONVERGENT B0, `(.L_x_15) ;  /* 0x000000c000007945 */ /* 0x000fe20003800200 */
[----:B------:R-:W-:Y:S02]  /*2a60*/  IMAD.MOV.U32 R14, RZ, RZ, R2 ;  /* 0x000000ffff0e7224 */ /* 0x000fe400078e0002 */
[----:B------:R-:W-:Y:S01]  /*2a70*/  IMAD.MOV.U32 R7, RZ, RZ, R3 ;  /* 0x000000ffff077224 */ /* 0x000fe200078e0003 */
[----:B------:R-:W-:Y:S06]  /*2a80*/  @!P1 BRA `(.L_x_16) ;  /* 0x00000000001c9947 */ /* 0x000fec0003800000 */
[----:B------:R-:W-:-:S04]  /*2a90*/  FSETP.GEU.AND P0, PT, R10, 0.5, PT ;  /* 0x3f0000000a00780b */ /* 0x000fc80003f0e000 */
[----:B------:R-:W-:-:S09]  /*2aa0*/  FSETP.GEU.AND P1, PT, R10, 0.75, P0 ;  /* 0x3f4000000a00780b */ /* 0x000fd2000072e000 */
[----:B------:R-:W-:Y:S02]  /*2ab0*/  @P0 VIADD R2, R8, 0x1 ;  /* 0x0000000108020836 */ /* 0x000fe40000000000 */
[----:B------:R-:W-:Y:S02]  /*2ac0*/  @!P0 VIADD R0, R0, 0xffffffff ;  /* 0xffffffff00008836 */ /* 0x000fe40000000000 */
[----:B------:R-:W-:-:S04]  /*2ad0*/  @P1 VIADD R2, R8, 0xffffffff ;  /* 0xffffffff08021836 */ /* 0x000fc80000000000 */
[----:B------:R-:W-:Y:S01]  /*2ae0*/  @P0 IMAD.MOV.U32 R8, RZ, RZ, R2 ;  /* 0x000000ffff080224 */ /* 0x000fe200078e0002 */
[----:B------:R-:W-:Y:S06]  /*2af0*/  BRA `(.L_x_17) ;  /* 0x0000000000047947 */ /* 0x000fec0003800000 */
.L_x_16:
[----:B------:R-:W-:-:S07]  /*2b00*/  VIADD R0, R0, 0x1 ;  /* 0x0000000100007836 */ /* 0x000fce0000000000 */
.L_x_17:
[----:B------:R-:W-:Y:S05]  /*2b10*/  BSYNC.RECONVERGENT B0 ;  /* 0x0000000000007941 */ /* 0x000fea0003800200 */
.L_x_15:
[----:B------:R-:W-:Y:S01]  /*2b20*/  SHF.R.U32.HI R2, RZ, 0x2, R13 ;  /* 0x00000002ff027819 */ /* 0x000fe2000001160d */
[----:B------:R-:W-:Y:S01]  /*2b30*/  IMAD.SHL.U32 R3, R5, 0x10, RZ ;  /* 0x0000001005037824 */ /* 0x000fe200078e00ff */
[----:B------:R-:W-:Y:S02]  /*2b40*/  BSSY.RECONVERGENT B0, `(.L_x_18) ;  /* 0x0000012000007945 */ /* 0x000fe40003800200 */
[----:B------:R-:W-:-:S05]  /*2b50*/  LOP3.LUT R2, R2, R13, RZ, 0x3c, !PT ;  /* 0x0000000d02027212 */ /* 0x000fca00078e3cff */
[----:B------:R-:W-:-:S05]  /*2b60*/  IMAD.SHL.U32 R10, R2, 0x2, RZ ;  /* 0x00000002020a7824 */ /* 0x000fca00078e00ff */
[----:B------:R-:W-:-:S04]  /*2b70*/  LOP3.LUT R2, R2, R10, R3, 0x96, !PT ;  /* 0x0000000a02027212 */ /* 0x000fc800078e9603 */
[----:B------:R-:W-:-:S04]  /*2b80*/  LOP3.LUT R2, R2, R5, RZ, 0x3c, !PT ;  /* 0x0000000502027212 */ /* 0x000fc800078e3cff */
[----:B------:R-:W-:-:S04]  /*2b90*/  IADD3 R3, PT, PT, R6, -0x587c5, R2 ;  /* 0xfffa783b06037810 */ /* 0x000fc80007ffe002 */
[----:B------:R-:W-:-:S05]  /*2ba0*/  I2FP.F32.U32 R10, R3 ;  /* 0x00000003000a7245 */ /* 0x000fca0000201000 */
[----:B------:R-:W-:-:S05]  /*2bb0*/  FFMA R10, R10, R9, 1.1641532182693481445e-10 ;  /* 0x2f0000000a0a7423 */ /* 0x000fca0000000009 */
[----:B------:R-:W-:-:S13]  /*2bc0*/  FSETP.GEU.AND P0, PT, R10, 0.25, PT ;  /* 0x3e8000000a00780b */ /* 0x000fda0003f0e000 */
[----:B------:R-:W-:Y:S05]  /*2bd0*/  @!P0 BRA `(.L_x_19) ;  /* 0x00000000001c8947 */ /* 0x000fea0003800000 */
[----:B------:R-:W-:-:S04]  /*2be0*/  FSETP.GEU.AND P0, PT, R10, 0.5, PT ;  /* 0x3f0000000a00780b */ /* 0x000fc80003f0e000 */
[----:B------:R-:W-:-:S09]  /*2bf0*/  FSETP.GEU.AND P1, PT, R10, 0.75, P0 ;  /* 0x3f4000000a00780b */ /* 0x000fd2000072e000 */
[----:B------:R-:W-:Y:S02]  /*2c00*/  @P0 VIADD R3, R8, 0x1 ;  /* 0x0000000108030836 */ /* 0x000fe40000000000 */
[----:B------:R-:W-:Y:S02]  /*2c10*/  @!P0 VIADD R0, R0, 0xffffffff ;  /* 0xffffffff00008836 */ /* 0x000fe40000000000 */
[----:B------:R-:W-:-:S04]  /*2c20*/  @P1 VIADD R3, R8, 0xffffffff ;  /* 0xffffffff08031836 */ /* 0x000fc80000000000 */
[----:B------:R-:W-:Y:S01]  /*2c30*/  @P0 IMAD.MOV.U32 R8, RZ, RZ, R3 ;  /* 0x000000ffff080224 */ /* 0x000fe200078e0003 */
[----:B------:R-:W-:Y:S06]  /*2c40*/  BRA `(.L_x_20) ;  /* 0x0000000000047947 */ /* 0x000fec0003800000 */
.L_x_19:
[----:B------:R-:W-:-:S07]  /*2c50*/  VIADD R0, R0, 0x1 ;  /* 0x0000000100007836 */ /* 0x000fce0000000000 */
.L_x_20:
[----:B------:R-:W-:Y:S05]  /*2c60*/  BSYNC.RECONVERGENT B0 ;  /* 0x0000000000007941 */ /* 0x000fea0003800200 */
.L_x_18:
[----:B------:R-:W-:Y:S01]  /*2c70*/  SHF.R.U32.HI R3, RZ, 0x2, R14 ;  /* 0x00000002ff037819 */ /* 0x000fe2000001160e */
[----:B------:R-:W-:Y:S01]  /*2c80*/  IMAD.SHL.U32 R10, R2, 0x10, RZ ;  /* 0x00000010020a7824 */ /* 0x000fe200078e00ff */
[----:B------:R-:W-:Y:S02]  /*2c90*/  BSSY.RECONVERGENT B0, `(.L_x_21) ;  /* 0x0000012000007945 */ /* 0x000fe40003800200 */
[----:B------:R-:W-:-:S05]  /*2ca0*/  LOP3.LUT R3, R3, R14, RZ, 0x3c, !PT ;  /* 0x0000000e03037212 */ /* 0x000fca00078e3cff */
[----:B------:R-:W-:-:S05]  /*2cb0*/  IMAD.SHL.U32 R11, R3, 0x2, RZ ;  /* 0x00000002030b7824 */ /* 0x000fca00078e00ff */
[----:B------:R-:W-:-:S04]  /*2cc0*/  LOP3.LUT R3, R3, R11, R10, 0x96, !PT ;  /* 0x0000000b03037212 */ /* 0x000fc800078e960a */
[----:B------:R-:W-:-:S05]  /*2cd0*/  LOP3.LUT R3, R3, R2, RZ, 0x3c, !PT ;  /* 0x0000000203037212 */ /* 0x000fca00078e3cff */
[----:B------:R-:W-:-:S05]  /*2ce0*/  IMAD.IADD R10, R6, 0x1, R3 ;  /* 0x00000001060a7824 */ /* 0x000fca00078e0203 */
        /* <DEDUP_REMOVED lines=11> */
.L_x_22:
[----:B------:R-:W-:-:S07]  /*2da0*/  VIADD R0, R0, 0x1 ;  /* 0x0000000100007836 */ /* 0x000fce0000000000 */
.L_x_23:
[----:B------:R-:W-:Y:S05]  /*2db0*/  BSYNC.RECONVERGENT B0 ;  /* 0x0000000000007941 */ /* 0x000fea0003800200 */
.L_x_21:
[----:B------:R-:W-:Y:S01]  /*2dc0*/  VIADD R9, R6, 0x161f14 ;  /* 0x00161f1406097836 */ /* 0x000fe20000000000 */
[----:B------:R-:W-:Y:S06]  /*2dd0*/  BRA.U UP0, `(.L_x_24) ;  /* 0xfffffff9008c7547 */ /* 0x000fec000b83ffff */
.L_x_12:
[----:B------:R-:W-:-:S09]  /*2de0*/  UISETP.NE.AND UP0, UPT, UR5, URZ, UPT ;  /* 0x000000ff0500728c */ /* 0x000fd2000bf05270 */
[----:B------:R-:W-:Y:S05]  /*2df0*/  BRA.U !UP0, `(.L_x_11) ;  /* 0x0000000108847547 */ /* 0x000fea000b800000 */
[----:B-1----:R-:W-:Y:S01]  /*2e00*/  VIADD R6, R6, 0x587c5 ;  /* 0x000587c506067836 */ /* 0x002fe20000000000 */
[----:B------:R-:W-:-:S12]  /*2e10*/  UIADD3 UR4, UPT, UPT, -UR5, URZ, URZ ;  /* 0x000000ff05047290 */ /* 0x000fd8000fffe1ff */
.L_x_28:
[----:B------:R-:W-:Y:S01]  /*2e20*/  SHF.R.U32.HI R10, RZ, 0x2, R7 ;  /* 0x00000002ff0a7819 */ /* 0x000fe20000011607 */
[----:B------:R-:W-:Y:S01]  /*2e30*/  UIADD3 UR4, UPT, UPT, UR4, 0x1, URZ ;  /* 0x0000000104047890 */ /* 0x000fe2000fffe0ff */
[----:B------:R-:W-:Y:S02]  /*2e40*/  BSSY.RECONVERGENT B0, `(.L_x_25) ;  /* 0x000001a000007945 */ /* 0x000fe40003800200 */
[----:B------:R-:W-:Y:S01]  /*2e50*/  LOP3.LUT R10, R10, R7, RZ, 0x3c, !PT ;  /* 0x000000070a0a7212 */ /* 0x000fe200078e3cff */
[----:B0-----:R-:W-:Y:S01]  /*2e60*/  IMAD.SHL.U32 R7, R3, 0x10, RZ ;  /* 0x0000001003077824 */ /* 0x001fe200078e00ff */
[----:B------:R-:W-:-:S03]  /*2e70*/  UISETP.NE.AND UP0, UPT, UR4, URZ, UPT ;  /* 0x000000ff0400728c */ /* 0x000fc6000bf05270 */
[----:B------:R-:W-:-:S05]  /*2e80*/  IMAD.SHL.U32 R9, R10, 0x2, RZ ;  /* 0x000000020a097824 */ /* 0x000fca00078e00ff */
[----:B------:R-:W-:-:S04]  /*2e90*/  LOP3.LUT R10, R10, R9, R7, 0x96, !PT ;  /* 0x000000090a0a7212 */ /* 0x000fc800078e9607 */
[----:B------:R-:W-:Y:S01]  /*2ea0*/  LOP3.LUT R11, R10, R3, RZ, 0x3c, !PT ;  /* 0x000000030a0b7212 */ /* 0x000fe200078e3cff */
[----:B------:R-:W-:-:S04]  /*2eb0*/  IMAD.MOV.U32 R10, RZ, RZ, 0x2f800000 ;  /* 0x2f800000ff0a7424 */ /* 0x000fc800078e00ff */
[----:B------:R-:W-:-:S05]  /*2ec0*/  IMAD.IADD R7, R11, 0x1, R6 ;  /* 0x000000010b077824 */ /* 0x000fca00078e0206 */
[----:B------:R-:W-:-:S05]  /*2ed0*/  I2FP.F32.U32 R7, R7 ;  /* 0x0000000700077245 */ /* 0x000fca0000201000 */
[----:B------:R-:W-:Y:S01]  /*2ee0*/  FFMA R9, R7, R10, 1.1641532182693481445e-10 ;  /* 0x2f00000007097423 */ /* 0x000fe2000000000a */
[----:B------:R-:W-:Y:S02]  /*2ef0*/  IMAD.MOV.U32 R7, RZ, RZ, R4 ;  /* 0x000000ffff077224 */ /* 0x000fe400078e0004 */
[----:B------:R-:W-:Y:S02]  /*2f00*/  IMAD.MOV.U32 R4, RZ, RZ, R5 ;  /* 0x000000ffff047224 */ /* 0x000fe400078e0005 */
[----:B------:R-:W-:Y:S01]  /*2f10*/  FSETP.GEU.AND P0, PT, R9, 0.25, PT ;  /* 0x3e8000000900780b */ /* 0x000fe20003f0e000 */
[----:B------:R-:W-:Y:S02]  /*2f20*/  IMAD.MOV.U32 R5, RZ, RZ, R2 ;  /* 0x000000ffff057224 */ /* 0x000fe400078e0002 */
[----:B------:R-:W-:Y:S02]  /*2f30*/  IMAD.MOV.U32 R2, RZ, RZ, R3 ;  /* 0x000000ffff027224 */ /* 0x000fe400078e0003 */
[----:B------:R-:W-:-:S08]  /*2f40*/  IMAD.MOV.U32 R3, RZ, RZ, R11 ;  /* 0x000000ffff037224 */ /* 0x000fd000078e000b */
        /* <DEDUP_REMOVED lines=8> */
.L_x_26:
[----:B------:R-:W-:-:S07]  /*2fd0*/  VIADD R0, R0, 0x1 ;  /* 0x0000000100007836 */ /* 0x000fce0000000000 */
.L_x_27:
[----:B------:R-:W-:Y:S05]  /*2fe0*/  BSYNC.RECONVERGENT B0 ;  /* 0x0000000000007941 */ /* 0x000fea0003800200 */
.L_x_25:
[----:B------:R-:W-:Y:S01]  /*2ff0*/  VIADD R6, R6, 0x587c5 ;  /* 0x000587c506067836 */ /* 0x000fe20000000000 */
[----:B------:R-:W-:Y:S06]  /*3000*/  BRA.U UP0, `(.L_x_28) ;  /* 0xfffffffd00847547 */ /* 0x000fec000b83ffff */
.L_x_11:
[----:B------:R-:W2:Y:S01]  /*3010*/  LDCU.128 UR8, c[0x0][0x380] ;  /* 0x00007000ff0877ac */ /* 0x000ea20008000c00 */
[----:B01----:R-:W-:Y:S01]  /*3020*/  IMAD.SHL.U32 R4, R12, 0x4, RZ ;  /* 0x000000040c047824 */ /* 0x003fe200078e00ff */
[----:B------:R-:W-:-:S04]  /*3030*/  SHF.R.S32.HI R3, RZ, 0x1f, R12 ;  /* 0x0000001fff037819 */ /* 0x000fc8000001140c */
[----:B------:R-:W-:Y:S02]  /*3040*/  SHF.L.U64.HI R12, R12, 0x2, R3 ;  /* 0x000000020c0c7819 */ /* 0x000fe40000010203 */
[C---:B--2---:R-:W-:Y:S02]  /*3050*/  IADD3 R2, P0, PT, R4.reuse, UR8, RZ ;  /* 0x0000000804027c10 */ /* 0x044fe4000ff1e0ff */
[----:B------:R-:W-:Y:S02]  /*3060*/  IADD3 R4, P1, PT, R4, UR10, RZ ;  /* 0x0000000a04047c10 */ /* 0x000fe4000ff3e0ff */
[C---:B------:R-:W-:Y:S02]  /*3070*/  IADD3.X R3, PT, PT, R12.reuse, UR9, RZ, P0, !PT ;  /* 0x000000090c037c10 */ /* 0x040fe400087fe4ff */
[----:B------:R-:W-:-:S03]  /*3080*/  IADD3.X R5, PT, PT, R12, UR11, RZ, P1, !PT ;  /* 0x0000000b0c057c10 */ /* 0x000fc60008ffe4ff */
[----:B------:R-:W-:Y:S04]  /*3090*/  STG.E desc[UR6][R2.64], R0 ;  /* 0x0000000002007986 */ /* 0x000fe8000c101906 */
[----:B------:R-:W-:Y:S01]  /*30a0*/  STG.E desc[UR6][R4.64], R8 ;  /* 0x0000000804007986 */ /* 0x000fe2000c101906 */
[----:B------:R-:W-:Y:S05]  /*30b0*/  EXIT ;  /* 0x000000000000794d */ /* 0x000fea0003800000 */
.L_x_29:
[----:B------:R-:W-:-:S00]  /*30c0*/  BRA `(.L_x_29) ;  /* 0xfffffffc00fc7947 */ /* 0x000fc0000383ffff */
[----:B------:R-:W-:-:S00]  /*30d0*/  NOP ;  /* 0x0000000000007918 */ /* 0x000fc00000000000 */
        /* <DEDUP_REMOVED lines=10> */
.L_x_30:


//--------------------- .nv.global.init           --------------------------
	.section	.nv.global.init,"aw",@progbits
	.align	4
.nv.global.init:
	.type		mrg32k3aM1SubSeq,@object
	.size		mrg32k3aM1SubSeq,(mrg32k3aM2SubSeq - mrg32k3aM1SubSeq)
mrg32k3aM1SubSeq:
        /*0000*/ 	.byte	0x0b, 0xcc, 0xee, 0x04, 0x73, 0x29, 0x8b, 0x6f, 0xf6, 0x53, 0x03, 0xf6, 0x23, 0xf6, 0xea, 0xda
        /* <DEDUP_REMOVED lines=125> */
	.type		mrg32k3aM2SubSeq,@object
	.size		mrg32k3aM2SubSeq,(mrg32k3aM1 - mrg32k3aM2SubSeq)
mrg32k3aM2SubSeq:
        /* <DEDUP_REMOVED lines=126> */
	.type		mrg32k3aM1,@object
	.size		mrg32k3aM1,(mrg32k3aM1Seq - mrg32k3aM1)
mrg32k3aM1:
        /* <DEDUP_REMOVED lines=144> */
	.type		mrg32k3aM1Seq,@object
	.size		mrg32k3aM1Seq,(mrg32k3aM2 - mrg32k3aM1Seq)
mrg32k3aM1Seq:
        /* <DEDUP_REMOVED lines=144> */
	.type		mrg32k3aM2,@object
	.size		mrg32k3aM2,(mrg32k3aM2Seq - mrg32k3aM2)
mrg32k3aM2:
        /* <DEDUP_REMOVED lines=144> */
	.type		mrg32k3aM2Seq,@object
	.size		mrg32k3aM2Seq,(precalc_xorwow_matrix - mrg32k3aM2Seq)
mrg32k3aM2Seq:
        /* <DEDUP_REMOVED lines=144> */
	.type		precalc_xorwow_matrix,@object
	.size		precalc_xorwow_matrix,(precalc_xorwow_offset_matrix - precalc_xorwow_matrix)
precalc_xorwow_matrix:
        /* <DEDUP_REMOVED lines=6400> */
	.type		precalc_xorwow_offset_matrix,@object
	.size		precalc_xorwow_offset_matrix,(.L_1 - precalc_xorwow_offset_matrix)
precalc_xorwow_offset_matrix:
        /* <DEDUP_REMOVED lines=6400> */
.L_1:


//--------------------- .nv.shared.reserved.0     --------------------------
	.section	.nv.shared.reserved.0,"aw",@nobits
	.weak		__nv_reservedSMEM_offset_0_alias
	.size		__nv_reservedSMEM_offset_0_alias, 0, 64
	.other		__nv_reservedSMEM_offset_0_alias,@"STO_CUDA_RESERVED_SHARED STV_DEFAULT"
__nv_reservedSMEM_offset_0_alias:
	.zero		0
	.zero		64


//--------------------- .nv.constant0._Z16randomWalkKernelPiS_ii --------------------------
	.section	.nv.constant0._Z16randomWalkKernelPiS_ii,"a",@progbits
	.sectionflags	@""
	.align	4
.nv.constant0._Z16randomWalkKernelPiS_ii:
	.zero		920


//--------------------- SYMBOLS --------------------------

	.type		.nv.reservedSmem.offset0,@object
	.size		.nv.reservedSmem.offset0,0x4
